// auto-generated by cutlass_sweep.gemm — config: {"arch": "sm_90", "cluster_m": 2, "cluster_n": 2, "dtype": "int8", "stages": 0, "tile_k": 128, "tile_m": 256, "tile_n": 256}
#include "cutlass/cutlass.h"
#include "cutlass/gemm/collective/collective_builder.hpp"
#include "cutlass/gemm/device/gemm_universal_adapter.h"
#include "cutlass/gemm/kernel/gemm_universal.hpp"
#include "cutlass/epilogue/collective/collective_builder.hpp"

using ElemA = int8_t;
using ElemB = int8_t;
using ElemCD = int8_t;
using Acc  = int32_t;
using TileShape    = cute::Shape<cute::_256, cute::_256, cute::_128>;
using ClusterShape = cute::Shape<cute::_2, cute::_2, cute::_1>;

using CollectiveEpilogue = typename cutlass::epilogue::collective::CollectiveBuilder<
    cutlass::arch::Sm90, cutlass::arch::OpClassTensorOp,
    TileShape, ClusterShape,
    cutlass::epilogue::collective::EpilogueTileAuto,
    Acc, Acc,
    ElemCD, cutlass::layout::RowMajor, 128 / cutlass::sizeof_bits<ElemCD>::value,
    ElemCD, cutlass::layout::RowMajor, 128 / cutlass::sizeof_bits<ElemCD>::value,
    cutlass::epilogue::collective::EpilogueScheduleAuto
  >::CollectiveOp;

using CollectiveMainloop = typename cutlass::gemm::collective::CollectiveBuilder<
    cutlass::arch::Sm90, cutlass::arch::OpClassTensorOp,
    ElemA, cutlass::layout::RowMajor, 128 / cutlass::sizeof_bits<ElemA>::value,
    ElemB, cutlass::layout::ColumnMajor, 128 / cutlass::sizeof_bits<ElemB>::value,
    Acc,
    TileShape, ClusterShape,
    cutlass::gemm::collective::StageCountAutoCarveout<static_cast<int>(sizeof(typename CollectiveEpilogue::SharedStorage))>,
    cutlass::gemm::collective::KernelScheduleAuto
  >::CollectiveOp;

using GemmKernel = cutlass::gemm::kernel::GemmUniversal<
    cute::Shape<int,int,int,int>,
    CollectiveMainloop,
    CollectiveEpilogue
>;
using Gemm = cutlass::gemm::device::GemmUniversalAdapter<GemmKernel>;

// Force the device kernel symbol into the cubin without needing a host main.
auto* _anchor = &cutlass::device_kernel<GemmKernel>;


// ===== COMPILED SASS (sm_90a) =====

	.target	sm_90a

	.elftype	@"ET_EXEC"


//--------------------- .note.nv.tkinfo           --------------------------
	.section	.note.nv.tkinfo,"",@"SHT_NOTE"
	.sectionflags	@"SHF_NOTE_NV_TKINFO"
	.tkinfo
        /*0018*/ 	.word	0x00000002
        /*0030*/ 	.string	""
        /*0030*/ 	.string	"ptxas"
        /*0030*/ 	.string	"Cuda compilation tools, release 13.0, V13.0.88"
        /*0030*/ 	.string	"Build cuda_13.0.r13.0/compiler.36424714_0"
        /*0030*/ 	.string	"-arch sm_90a -m 64 "



//--------------------- .note.nv.cuinfo           --------------------------
	.section	.note.nv.cuinfo,"",@"SHT_NOTE"
	.sectionflags	@"SHF_NOTE_NV_CUINFO"
        /*0018*/ 	.short	0x0002
        /*001a*/ 	.short	0x005a
        /*001c*/ 	.short	0x0082
	.zero		2


//--------------------- .nv.info                  --------------------------
	.section	.nv.info,"",@"SHT_CUDA_INFO"
	.align	4


	//----- nvinfo : EIATTR_REGCOUNT
	.align		4
        /*0000*/ 	.byte	0x04, 0x2f
        /*0002*/ 	.short	(.L_15 - .L_14)
	.align		4
.L_14:
        /*0004*/ 	.word	index@(_ZN7cutlass13device_kernelINS_4gemm6kernel13GemmUniversalIN4cute5tupleIJiiiiEEENS1_10collective13CollectiveMmaINS1_34MainloopSm90TmaGmmaWarpSpecializedILi3ENS5_IJNS4_1CILi2EEESB_NSA_ILi1EEEEEENS1_35KernelTmaWarpSpecializedCooperativeEEENS5_IJNSA_ILi256EEESG_NSA_ILi128EEEEEEaNS5_IJlSC_lEEEaSJ_NS4_8TiledMMAINS4_8MMA_AtomIJNS4_4SM904GMMA27MMA_64x256x32_S32S8S8_SS_TNEEEENS4_6LayoutINS5_IJSB_SC_SC_EEENS5_IJSC_NSA_ILi0EEESS_EEEEENS5_IJNS4_10UnderscoreESV_SV_EEEEENS4_23SM90_TMA_LOAD_MULTICASTENS4_14ComposedLayoutINS4_7SwizzleILi3ELi4ELi3EEENS4_18smem_ptr_flag_bitsILi8EEENSQ_INS5_IJNSA_ILi8EEESH_EEENS5_IJSH_SC_EEEEEEEvNS4_8identityESY_S18_vS19_EENS_8epilogue10collective6detail29Sm90TmaWarpSpecializedAdapterINS1C_15DefaultEpilogueIaSJ_SJ_NS1B_6thread17LinearCombinationIaLi1EiiLNS1G_9ScaleType4KindE0ELNS_15FloatRoundStyleE2EaEENS1_15EpilogueDefaultEEEEEvvEEEEvNT_6ParamsE)
        /*0008*/ 	.word	0x000000a8


	//----- nvinfo : EIATTR_FRAME_SIZE
	.align		4
.L_15:
        /*000c*/ 	.byte	0x04, 0x11
        /*000e*/ 	.short	(.L_17 - .L_16)
	.align		4
.L_16:
        /*0010*/ 	.word	index@(_ZN7cutlass13device_kernelINS_4gemm6kernel13GemmUniversalIN4cute5tupleIJiiiiEEENS1_10collective13CollectiveMmaINS1_34MainloopSm90TmaGmmaWarpSpecializedILi3ENS5_IJNS4_1CILi2EEESB_NSA_ILi1EEEEEENS1_35KernelTmaWarpSpecializedCooperativeEEENS5_IJNSA_ILi256EEESG_NSA_ILi128EEEEEEaNS5_IJlSC_lEEEaSJ_NS4_8TiledMMAINS4_8MMA_AtomIJNS4_4SM904GMMA27MMA_64x256x32_S32S8S8_SS_TNEEEENS4_6LayoutINS5_IJSB_SC_SC_EEENS5_IJSC_NSA_ILi0EEESS_EEEEENS5_IJNS4_10UnderscoreESV_SV_EEEEENS4_23SM90_TMA_LOAD_MULTICASTENS4_14ComposedLayoutINS4_7SwizzleILi3ELi4ELi3EEENS4_18smem_ptr_flag_bitsILi8EEENSQ_INS5_IJNSA_ILi8EEESH_EEENS5_IJSH_SC_EEEEEEEvNS4_8identityESY_S18_vS19_EENS_8epilogue10collective6detail29Sm90TmaWarpSpecializedAdapterINS1C_15DefaultEpilogueIaSJ_SJ_NS1B_6thread17LinearCombinationIaLi1EiiLNS1G_9ScaleType4KindE0ELNS_15FloatRoundStyleE2EaEENS1_15EpilogueDefaultEEEEEvvEEEEvNT_6ParamsE)
        /*0014*/ 	.word	0x00000788


	//----- nvinfo : EIATTR_MIN_STACK_SIZE
	.align		4
.L_17:
        /*0018*/ 	.byte	0x04, 0x12
        /*001a*/ 	.short	(.L_19 - .L_18)
	.align		4
.L_18:
        /*001c*/ 	.word	index@(_ZN7cutlass13device_kernelINS_4gemm6kernel13GemmUniversalIN4cute5tupleIJiiiiEEENS1_10collective13CollectiveMmaINS1_34MainloopSm90TmaGmmaWarpSpecializedILi3ENS5_IJNS4_1CILi2EEESB_NSA_ILi1EEEEEENS1_35KernelTmaWarpSpecializedCooperativeEEENS5_IJNSA_ILi256EEESG_NSA_ILi128EEEEEEaNS5_IJlSC_lEEEaSJ_NS4_8TiledMMAINS4_8MMA_AtomIJNS4_4SM904GMMA27MMA_64x256x32_S32S8S8_SS_TNEEEENS4_6LayoutINS5_IJSB_SC_SC_EEENS5_IJSC_NSA_ILi0EEESS_EEEEENS5_IJNS4_10UnderscoreESV_SV_EEEEENS4_23SM90_TMA_LOAD_MULTICASTENS4_14ComposedLayoutINS4_7SwizzleILi3ELi4ELi3EEENS4_18smem_ptr_flag_bitsILi8EEENSQ_INS5_IJNSA_ILi8EEESH_EEENS5_IJSH_SC_EEEEEEEvNS4_8identityESY_S18_vS19_EENS_8epilogue10collective6detail29Sm90TmaWarpSpecializedAdapterINS1C_15DefaultEpilogueIaSJ_SJ_NS1B_6thread17LinearCombinationIaLi1EiiLNS1G_9ScaleType4KindE0ELNS_15FloatRoundStyleE2EaEENS1_15EpilogueDefaultEEEEEvvEEEEvNT_6ParamsE)
        /*0020*/ 	.word	0x00000788
.L_19:


//--------------------- .nv.compat                --------------------------
	.section	.nv.compat,"",@"SHT_CUDA_COMPAT_INFO"
	.align	4
        /*0000*/ 	.byte	0x02, 0x09, 0x01, 0x00, 0x02, 0x02, 0x04, 0x00, 0x02, 0x05, 0x05, 0x00, 0x03, 0x07, 0x01, 0x01
        /*0010*/ 	.byte	0x02, 0x03, 0x01, 0x00, 0x02, 0x06, 0x01, 0x00, 0x04, 0x0b, 0x08, 0x00, 0x00, 0x00, 0x00, 0x00
        /*0020*/ 	.byte	0x00, 0x00, 0x00, 0x00


//--------------------- .nv.info._ZN7cutlass13device_kernelINS_4gemm6kernel13GemmUniversalIN4cute5tupleIJiiiiEEENS1_10collective13CollectiveMmaINS1_34MainloopSm90TmaGmmaWarpSpecializedILi3ENS5_IJNS4_1CILi2EEESB_NSA_ILi1EEEEEENS1_35KernelTmaWarpSpecializedCooperativeEEENS5_IJNSA_ILi256EEESG_NSA_ILi128EEEEEEaNS5_IJlSC_lEEEaSJ_NS4_8TiledMMAINS4_8MMA_AtomIJNS4_4SM904GMMA27MMA_64x256x32_S32S8S8_SS_TNEEEENS4_6LayoutINS5_IJSB_SC_SC_EEENS5_IJSC_NSA_ILi0EEESS_EEEEENS5_IJNS4_10UnderscoreESV_SV_EEEEENS4_23SM90_TMA_LOAD_MULTICASTENS4_14ComposedLayoutINS4_7SwizzleILi3ELi4ELi3EEENS4_18smem_ptr_flag_bitsILi8EEENSQ_INS5_IJNSA_ILi8EEESH_EEENS5_IJSH_SC_EEEEEEEvNS4_8identityESY_S18_vS19_EENS_8epilogue10collective6detail29Sm90TmaWarpSpecializedAdapterINS1C_15DefaultEpilogueIaSJ_SJ_NS1B_6thread17LinearCombinationIaLi1EiiLNS1G_9ScaleType4KindE0ELNS_15FloatRoundStyleE2EaEENS1_15EpilogueDefaultEEEEEvvEEEEvNT_6ParamsE --------------------------
	.section	.nv.info._ZN7cutlass13device_kernelINS_4gemm6kernel13GemmUniversalIN4cute5tupleIJiiiiEEENS1_10collective13CollectiveMmaINS1_34MainloopSm90TmaGmmaWarpSpecializedILi3ENS5_IJNS4_1CILi2EEESB_NSA_ILi1EEEEEENS1_35KernelTmaWarpSpecializedCooperativeEEENS5_IJNSA_ILi256EEESG_NSA_ILi128EEEEEEaNS5_IJlSC_lEEEaSJ_NS4_8TiledMMAINS4_8MMA_AtomIJNS4_4SM904GMMA27MMA_64x256x32_S32S8S8_SS_TNEEEENS4_6LayoutINS5_IJSB_SC_SC_EEENS5_IJSC_NSA_ILi0EEESS_EEEEENS5_IJNS4_10UnderscoreESV_SV_EEEEENS4_23SM90_TMA_LOAD_MULTICASTENS4_14ComposedLayoutINS4_7SwizzleILi3ELi4ELi3EEENS4_18smem_ptr_flag_bitsILi8EEENSQ_INS5_IJNSA_ILi8EEESH_EEENS5_IJSH_SC_EEEEEEEvNS4_8identityESY_S18_vS19_EENS_8epilogue10collective6detail29Sm90TmaWarpSpecializedAdapterINS1C_15DefaultEpilogueIaSJ_SJ_NS1B_6thread17LinearCombinationIaLi1EiiLNS1G_9ScaleType4KindE0ELNS_15FloatRoundStyleE2EaEENS1_15EpilogueDefaultEEEEEvvEEEEvNT_6ParamsE,"",@"SHT_CUDA_INFO"
	.sectionflags	@""
	.align	4


	//----- nvinfo : EIATTR_CUDA_API_VERSION
	.align		4
        /*0000*/ 	.byte	0x04, 0x37
        /*0002*/ 	.short	(.L_21 - .L_20)
.L_20:
        /*0004*/ 	.word	0x00000082


	//----- nvinfo : EIATTR_KPARAM_INFO
	.align		4
.L_21:
        /*0008*/ 	.byte	0x04, 0x17
        /*000a*/ 	.short	(.L_23 - .L_22)
.L_22:
        /*000c*/ 	.word	0x00000000
        /*0010*/ 	.short	0x0000
        /*0012*/ 	.short	0x0070
        /*0014*/ 	.byte	0x00, 0xf0, 0x01, 0x10


	//----- nvinfo : EIATTR_SPARSE_MMA_MASK
	.align		4
.L_23:
        /*0018*/ 	.byte	0x03, 0x50
        /*001a*/ 	.short	0x0000


	//----- nvinfo : EIATTR_MAXREG_COUNT
	.align		4
        /*001c*/ 	.byte	0x03, 0x1b
        /*001e*/ 	.short	0x00a8


	//----- nvinfo : EIATTR_NUM_BARRIERS
	.align		4
        /*0020*/ 	.byte	0x02, 0x4c
        /*0022*/ 	.byte	0x01
	.zero		1


	//----- nvinfo : EIATTR_EXTERNS
	.align		4
        /*0024*/ 	.byte	0x04, 0x0f
        /*0026*/ 	.short	(.L_25 - .L_24)


	//   ....[0]....
	.align		4
.L_24:
        /*0028*/ 	.word	index@(__assertfail)


	//----- nvinfo : EIATTR_ANNOTATIONS
	.align		4
.L_25:
        /*002c*/ 	.byte	0x04, 0x55
        /*002e*/ 	.short	(.L_27 - .L_26)


	//   ....[0]....
.L_26:
        /*0030*/ 	.word	0x00000001
        /*0034*/ 	.byte	0xe0, 0x09, 0x00, 0x00, 0x01, 0x00, 0x00, 0x00, 0xf0, 0x09, 0x00, 0x00, 0x01, 0x00, 0x00, 0x00
        /* <DEDUP_REMOVED lines=717> */
        /*2d14*/ 	.byte	0x60, 0x7e, 0x01, 0x00, 0x01, 0x00, 0x00, 0x00, 0x80, 0x7e, 0x01, 0x00


	//----- nvinfo : EIATTR_MERCURY_ISA_VERSION
	.align		4
.L_27:
        /*2d20*/ 	.byte	0x03, 0x5f
        /*2d22*/ 	.short	0x0101


	//----- nvinfo : EIATTR_INT_WARP_WIDE_INSTR_OFFSETS
	.align		4
        /*2d24*/ 	.byte	0x04, 0x31
        /*2d26*/ 	.short	(.L_29 - .L_28)


	//   ....[0]....
.L_28:
        /*2d28*/ 	.word	0x00000560


	//   ....[1]....
        /*2d2c*/ 	.word	0x00000580


	//   ....[2]....
        /*2d30*/ 	.word	0x000006f0


	//----- nvinfo : EIATTR_COOP_GROUP_MASK_REGIDS
	.align		4
.L_29:
        /*2d34*/ 	.byte	0x04, 0x29
        /*2d36*/ 	.short	(.L_31 - .L_30)


	//   ....[0]....
.L_30:
        /*2d38*/ 	.word	0xffffffff


	//   ....[1]....
        /*2d3c*/ 	.word	0xffffffff


	//   ....[2]....
        /*2d40*/ 	.word	0xffffffff


	//   ....[3]....
        /*2d44*/ 	.word	0xffffffff


	//   ....[4]....
        /*2d48*/ 	.word	0xffffffff


	//   ....[5]....
        /*2d4c*/ 	.word	0xffffffff


	//----- nvinfo : EIATTR_COOP_GROUP_INSTR_OFFSETS
	.align		4
.L_31:
        /*2d50*/ 	.byte	0x04, 0x28
        /*2d52*/ 	.short	(.L_33 - .L_32)


	//   ....[0]....
.L_32:
        /*2d54*/ 	.word	0x00000070


	//   ....[1]....
        /*2d58*/ 	.word	0x00000080


	//   ....[2]....
        /*2d5c*/ 	.word	0x000001a0


	//   ....[3]....
        /*2d60*/ 	.word	0x000003b0


	//   ....[4]....
        /*2d64*/ 	.word	0x00000820


	//   ....[5]....
        /*2d68*/ 	.word	0x000013f0


	//----- nvinfo : EIATTR_REG_RECONFIG
	.align		4
.L_33:
        /*2d6c*/ 	.byte	0x01, 0x54
	.zero		2


	//----- nvinfo : EIATTR_SYSCALL_OFFSETS
	.align		4
        /*2d70*/ 	.byte	0x04, 0x46
        /*2d72*/ 	.short	(.L_35 - .L_34)


	//   ....[0]....
.L_34:
        /*2d74*/ 	.word	0x000015b0


	//----- nvinfo : EIATTR_MBARRIER_INSTR_OFFSETS
	.align		4
.L_35:
        /*2d78*/ 	.byte	0x04, 0x39
        /*2d7a*/ 	.short	(.L_37 - .L_36)


	//   ....[0]....
.L_36:
        /*2d7c*/ 	.word	0x00000320
        /*2d80*/ 	.word	0x000000ff
        /*2d84*/ 	.word	0x00000000
        /*2d88*/ 	.short	0x0100
        /*2d8a*/ 	.byte	0x08
	.zero		1


	//   ....[1]....
        /*2d8c*/ 	.word	0x00000330
        /*2d90*/ 	.word	0x000000ff
        /*2d94*/ 	.word	0x00000018
        /*2d98*/ 	.short	0x0100
        /*2d9a*/ 	.byte	0x08
	.zero		1


	//   ....[2]....
        /*2d9c*/ 	.word	0x00000340
        /*2da0*/ 	.word	0x000000ff
        /*2da4*/ 	.word	0x00000008
        /*2da8*/ 	.short	0x0100
        /*2daa*/ 	.byte	0x08
	.zero		1


	//   ....[3]....
        /*2dac*/ 	.word	0x00000350
        /*2db0*/ 	.word	0x000000ff
        /*2db4*/ 	.word	0x00000020
        /*2db8*/ 	.short	0x0100
        /*2dba*/ 	.byte	0x08
	.zero		1


	//   ....[4]....
        /*2dbc*/ 	.word	0x00000360
        /*2dc0*/ 	.word	0x000000ff
        /*2dc4*/ 	.word	0x00000010
        /*2dc8*/ 	.short	0x0100
        /*2dca*/ 	.byte	0x08
	.zero		1


	//   ....[5]....
        /*2dcc*/ 	.word	0x00000370
        /*2dd0*/ 	.word	0x000000ff
        /*2dd4*/ 	.word	0x00000028
        /*2dd8*/ 	.short	0x0100
        /*2dda*/ 	.byte	0x08
	.zero		1


	//   ....[6]....
        /*2ddc*/ 	.word	0x00000750
        /*2de0*/ 	.word	0x000000ff
        /*2de4*/ 	.word	0x00000040
        /*2de8*/ 	.short	0x0100
        /*2dea*/ 	.byte	0x06
	.zero		1


	//   ....[7]....
        /*2dec*/ 	.word	0x00000780
        /*2df0*/ 	.word	0x000000ff
        /*2df4*/ 	.word	0x00000048
        /*2df8*/ 	.short	0x0100
        /*2dfa*/ 	.byte	0x06
	.zero		1


	//   ....[8]....
        /*2dfc*/ 	.word	0x00001690
        /*2e00*/ 	.word	0x00000003
        /*2e04*/ 	.word	0x00000000
        /*2e08*/ 	.short	0x010a
        /*2e0a*/ 	.byte	0x3f
	.zero		1


	//   ....[9]....
        /*2e0c*/ 	.word	0x000016d0
        /*2e10*/ 	.word	0x00000003
        /*2e14*/ 	.word	0x00000000
        /*2e18*/ 	.short	0x010a
        /*2e1a*/ 	.byte	0x3f
	.zero		1


	//   ....[10]....
        /*2e1c*/ 	.word	0x00004d20
        /*2e20*/ 	.word	0x00000002
        /*2e24*/ 	.word	0x00000000
        /*2e28*/ 	.short	0x010a
        /*2e2a*/ 	.byte	0x3f
	.zero		1


	//   ....[11]....
        /*2e2c*/ 	.word	0x00004d60
        /*2e30*/ 	.word	0x00000002
        /*2e34*/ 	.word	0x00000000
        /*2e38*/ 	.short	0x010a
        /*2e3a*/ 	.byte	0x3f
	.zero		1


	//   ....[12]....
        /*2e3c*/ 	.word	0x00008e50
        /*2e40*/ 	.word	0x00000002
        /*2e44*/ 	.word	0x00000000
        /*2e48*/ 	.short	0x0101
        /*2e4a*/ 	.byte	0x3f
	.zero		1


	//   ....[13]....
        /*2e4c*/ 	.word	0x00009080
        /*2e50*/ 	.word	0x00000000
        /*2e54*/ 	.word	0x00000000
        /*2e58*/ 	.short	0x0101
        /*2e5a*/ 	.byte	0x3f
	.zero		1


	//   ....[14]....
        /*2e5c*/ 	.word	0x000179f0
        /*2e60*/ 	.word	0x0000000a
        /*2e64*/ 	.word	0x00000018
        /*2e68*/ 	.short	0x010a
        /*2e6a*/ 	.byte	0x3f
	.zero		1


	//   ....[15]....
        /*2e6c*/ 	.word	0x00017d80
        /*2e70*/ 	.word	0x00000002
        /*2e74*/ 	.word	0x00000048
        /*2e78*/ 	.short	0x0101
        /*2e7a*/ 	.byte	0x3f
	.zero		1


	//   ....[16]....
        /*2e7c*/ 	.word	0x00018580
        /*2e80*/ 	.word	0x00000005
        /*2e84*/ 	.word	0x00000000
        /*2e88*/ 	.short	0x010a
        /*2e8a*/ 	.byte	0x3f
	.zero		1


	//   ....[17]....
        /*2e8c*/ 	.word	0x00018610
        /*2e90*/ 	.word	0x00000007
        /*2e94*/ 	.word	0x00000000
        /*2e98*/ 	.short	0x010a
        /*2e9a*/ 	.byte	0x3f
	.zero		1


	//   ....[18]....
        /*2e9c*/ 	.word	0x000186a0
        /*2ea0*/ 	.word	0x00000003
        /*2ea4*/ 	.word	0x00000000
        /*2ea8*/ 	.short	0x010a
        /*2eaa*/ 	.byte	0x3f
	.zero		1


	//   ....[19]....
        /*2eac*/ 	.word	0x00018700
        /*2eb0*/ 	.word	0x00000003
        /*2eb4*/ 	.word	0x00000000
        /*2eb8*/ 	.short	0x010a
        /*2eba*/ 	.byte	0x3f
	.zero		1


	//   ....[20]....
        /*2ebc*/ 	.word	0x00018750
        /*2ec0*/ 	.word	0x00000002
        /*2ec4*/ 	.word	0x00000000
        /*2ec8*/ 	.short	0x010a
        /*2eca*/ 	.byte	0x3f
	.zero		1


	//   ....[21]....
        /*2ecc*/ 	.word	0x00018820
        /*2ed0*/ 	.word	0x0000000a
        /*2ed4*/ 	.word	0x00000018
        /*2ed8*/ 	.short	0x010a
        /*2eda*/ 	.byte	0x3f
	.zero		1


	//   ....[22]....
        /*2edc*/ 	.word	0x000188f0
        /*2ee0*/ 	.word	0x00000005
        /*2ee4*/ 	.word	0x00000000
        /*2ee8*/ 	.short	0x010a
        /*2eea*/ 	.byte	0x3f
	.zero		1


	//   ....[23]....
        /*2eec*/ 	.word	0x00018940
        /*2ef0*/ 	.word	0x00000007
        /*2ef4*/ 	.word	0x00000000
        /*2ef8*/ 	.short	0x010a
        /*2efa*/ 	.byte	0x3f
	.zero		1


	//----- nvinfo : EIATTR_NUM_MBARRIERS
	.align		4
.L_37:
        /*2efc*/ 	.byte	0x03, 0x38
        /*2efe*/ 	.short	0x0008


	//----- nvinfo : EIATTR_EXIT_INSTR_OFFSETS
	.align		4
        /*2f00*/ 	.byte	0x04, 0x1c
        /*2f02*/ 	.short	(.L_39 - .L_38)


	//   ....[0]....
.L_38:
        /*2f04*/ 	.word	0x00000a80


	//   ....[1]....
        /*2f08*/ 	.word	0x00001310


	//   ....[2]....
        /*2f0c*/ 	.word	0x00016f50


	//   ....[3]....
        /*2f10*/ 	.word	0x00017570


	//   ....[4]....
        /*2f14*/ 	.word	0x000186f0


	//----- nvinfo : EIATTR_MAX_THREADS
	.align		4
.L_39:
        /*2f18*/ 	.byte	0x04, 0x05
        /*2f1a*/ 	.short	(.L_41 - .L_40)
.L_40:
        /*2f1c*/ 	.word	0x00000180
        /*2f20*/ 	.word	0x00000001
        /*2f24*/ 	.word	0x00000001


	//----- nvinfo : EIATTR_CRS_STACK_SIZE
	.align		4
.L_41:
        /*2f28*/ 	.byte	0x04, 0x1e
        /*2f2a*/ 	.short	(.L_43 - .L_42)
.L_42:
        /*2f2c*/ 	.word	0x00000000


	//----- nvinfo : EIATTR_CBANK_PARAM_SIZE
	.align		4
.L_43:
        /*2f30*/ 	.byte	0x03, 0x19
        /*2f32*/ 	.short	0x0470


	//----- nvinfo : EIATTR_PARAM_CBANK
	.align		4
        /*2f34*/ 	.byte	0x04, 0x0a
        /*2f36*/ 	.short	(.L_45 - .L_44)
	.align		4
.L_44:
        /*2f38*/ 	.word	index@(.nv.constant0._ZN7cutlass13device_kernelINS_4gemm6kernel13GemmUniversalIN4cute5tupleIJiiiiEEENS1_10collective13CollectiveMmaINS1_34MainloopSm90TmaGmmaWarpSpecializedILi3ENS5_IJNS4_1CILi2EEESB_NSA_ILi1EEEEEENS1_35KernelTmaWarpSpecializedCooperativeEEENS5_IJNSA_ILi256EEESG_NSA_ILi128EEEEEEaNS5_IJlSC_lEEEaSJ_NS4_8TiledMMAINS4_8MMA_AtomIJNS4_4SM904GMMA27MMA_64x256x32_S32S8S8_SS_TNEEEENS4_6LayoutINS5_IJSB_SC_SC_EEENS5_IJSC_NSA_ILi0EEESS_EEEEENS5_IJNS4_10UnderscoreESV_SV_EEEEENS4_23SM90_TMA_LOAD_MULTICASTENS4_14ComposedLayoutINS4_7SwizzleILi3ELi4ELi3EEENS4_18smem_ptr_flag_bitsILi8EEENSQ_INS5_IJNSA_ILi8EEESH_EEENS5_IJSH_SC_EEEEEEEvNS4_8identityESY_S18_vS19_EENS_8epilogue10collective6detail29Sm90TmaWarpSpecializedAdapterINS1C_15DefaultEpilogueIaSJ_SJ_NS1B_6thread17LinearCombinationIaLi1EiiLNS1G_9ScaleType4KindE0ELNS_15FloatRoundStyleE2EaEENS1_15EpilogueDefaultEEEEEvvEEEEvNT_6ParamsE)
        /*2f3c*/ 	.short	0x0210
        /*2f3e*/ 	.short	0x0470


	//----- nvinfo : EIATTR_SW_WAR
	.align		4
.L_45:
        /*2f40*/ 	.byte	0x04, 0x36
        /*2f42*/ 	.short	(.L_47 - .L_46)
.L_46:
        /*2f44*/ 	.word	0x00000008
.L_47:


//--------------------- .nv.callgraph             --------------------------
	.section	.nv.callgraph,"",@"SHT_CUDA_CALLGRAPH"
	.align	4
	.sectionentsize	8
	.align		4
        /*0000*/ 	.word	0x00000000
	.align		4
        /*0004*/ 	.word	0xffffffff
	.align		4
        /*0008*/ 	.word	index@(_ZN7cutlass13device_kernelINS_4gemm6kernel13GemmUniversalIN4cute5tupleIJiiiiEEENS1_10collective13CollectiveMmaINS1_34MainloopSm90TmaGmmaWarpSpecializedILi3ENS5_IJNS4_1CILi2EEESB_NSA_ILi1EEEEEENS1_35KernelTmaWarpSpecializedCooperativeEEENS5_IJNSA_ILi256EEESG_NSA_ILi128EEEEEEaNS5_IJlSC_lEEEaSJ_NS4_8TiledMMAINS4_8MMA_AtomIJNS4_4SM904GMMA27MMA_64x256x32_S32S8S8_SS_TNEEEENS4_6LayoutINS5_IJSB_SC_SC_EEENS5_IJSC_NSA_ILi0EEESS_EEEEENS5_IJNS4_10UnderscoreESV_SV_EEEEENS4_23SM90_TMA_LOAD_MULTICASTENS4_14ComposedLayoutINS4_7SwizzleILi3ELi4ELi3EEENS4_18smem_ptr_flag_bitsILi8EEENSQ_INS5_IJNSA_ILi8EEESH_EEENS5_IJSH_SC_EEEEEEEvNS4_8identityESY_S18_vS19_EENS_8epilogue10collective6detail29Sm90TmaWarpSpecializedAdapterINS1C_15DefaultEpilogueIaSJ_SJ_NS1B_6thread17LinearCombinationIaLi1EiiLNS1G_9ScaleType4KindE0ELNS_15FloatRoundStyleE2EaEENS1_15EpilogueDefaultEEEEEvvEEEEvNT_6ParamsE)
	.align		4
        /*000c*/ 	.word	index@(__assertfail)
	.align		4
        /*0010*/ 	.word	0x00000000
	.align		4
        /*0014*/ 	.word	0xfffffffe
	.align		4
        /*0018*/ 	.word	0x00000000
	.align		4
        /*001c*/ 	.word	0xfffffffd
	.align		4
        /*0020*/ 	.word	0x00000000
	.align		4
        /*0024*/ 	.word	0xfffffffc


//--------------------- .nv.constant4             --------------------------
	.section	.nv.constant4,"a",@progbits
	.align	8
	.align		8
.nv.constant4:
        /*0000*/ 	.dword	__assertfail
	.align		8
        /*0008*/ 	.dword	__unnamed_1
	.align		8
        /*0010*/ 	.dword	_ZN39_INTERNAL_5e5e25d8_4_k_cu_11dc3845_62774cuda3std3__45__cpo5beginE
	.align		8
        /*0018*/ 	.dword	_ZN39_INTERNAL_5e5e25d8_4_k_cu_11dc3845_62774cuda3std3__45__cpo3endE
	.align		8
        /*0020*/ 	.dword	_ZN39_INTERNAL_5e5e25d8_4_k_cu_11dc3845_62774cuda3std3__45__cpo6cbeginE
	.align		8
        /*0028*/ 	.dword	_ZN39_INTERNAL_5e5e25d8_4_k_cu_11dc3845_62774cuda3std3__45__cpo4cendE
	.align		8
        /*0030*/ 	.dword	_ZN39_INTERNAL_5e5e25d8_4_k_cu_11dc3845_62774cuda3std3__441_GLOBAL__N__5e5e25d8_4_k_cu_11dc3845_62776ignoreE
	.align		8
        /*0038*/ 	.dword	_ZN39_INTERNAL_5e5e25d8_4_k_cu_11dc3845_62774cuda3std3__419piecewise_constructE
	.align		8
        /*0040*/ 	.dword	_ZN39_INTERNAL_5e5e25d8_4_k_cu_11dc3845_62774cuda3std3__48in_placeE
	.align		8
        /*0048*/ 	.dword	_ZN39_INTERNAL_5e5e25d8_4_k_cu_11dc3845_62774cuda3std6ranges3__45__cpo4swapE
	.align		8
        /*0050*/ 	.dword	_ZN39_INTERNAL_5e5e25d8_4_k_cu_11dc3845_62774cuda3std6ranges3__45__cpo9iter_moveE
	.align		8
        /*0058*/ 	.dword	_ZN39_INTERNAL_5e5e25d8_4_k_cu_11dc3845_62774cute7productE
	.align		8
        /*0060*/ 	.dword	_ZN39_INTERNAL_5e5e25d8_4_k_cu_11dc3845_62774cute1_E
	.align		8
        /*0068*/ 	.dword	$str$22
	.align		8
        /*0070*/ 	.dword	$str$23


//--------------------- .text._ZN7cutlass13device_kernelINS_4gemm6kernel13GemmUniversalIN4cute5tupleIJiiiiEEENS1_10collective13CollectiveMmaINS1_34MainloopSm90TmaGmmaWarpSpecializedILi3ENS5_IJNS4_1CILi2EEESB_NSA_ILi1EEEEEENS1_35KernelTmaWarpSpecializedCooperativeEEENS5_IJNSA_ILi256EEESG_NSA_ILi128EEEEEEaNS5_IJlSC_lEEEaSJ_NS4_8TiledMMAINS4_8MMA_AtomIJNS4_4SM904GMMA27MMA_64x256x32_S32S8S8_SS_TNEEEENS4_6LayoutINS5_IJSB_SC_SC_EEENS5_IJSC_NSA_ILi0EEESS_EEEEENS5_IJNS4_10UnderscoreESV_SV_EEEEENS4_23SM90_TMA_LOAD_MULTICASTENS4_14ComposedLayoutINS4_7SwizzleILi3ELi4ELi3EEENS4_18smem_ptr_flag_bitsILi8EEENSQ_INS5_IJNSA_ILi8EEESH_EEENS5_IJSH_SC_EEEEEEEvNS4_8identityESY_S18_vS19_EENS_8epilogue10collective6detail29Sm90TmaWarpSpecializedAdapterINS1C_15DefaultEpilogueIaSJ_SJ_NS1B_6thread17LinearCombinationIaLi1EiiLNS1G_9ScaleType4KindE0ELNS_15FloatRoundStyleE2EaEENS1_15EpilogueDefaultEEEEEvvEEEEvNT_6ParamsE --------------------------
	.section	.text._ZN7cutlass13device_kernelINS_4gemm6kernel13GemmUniversalIN4cute5tupleIJiiiiEEENS1_10collective13CollectiveMmaINS1_34MainloopSm90TmaGmmaWarpSpecializedILi3ENS5_IJNS4_1CILi2EEESB_NSA_ILi1EEEEEENS1_35KernelTmaWarpSpecializedCooperativeEEENS5_IJNSA_ILi256EEESG_NSA_ILi128EEEEEEaNS5_IJlSC_lEEEaSJ_NS4_8TiledMMAINS4_8MMA_AtomIJNS4_4SM904GMMA27MMA_64x256x32_S32S8S8_SS_TNEEEENS4_6LayoutINS5_IJSB_SC_SC_EEENS5_IJSC_NSA_ILi0EEESS_EEEEENS5_IJNS4_10UnderscoreESV_SV_EEEEENS4_23SM90_TMA_LOAD_MULTICASTENS4_14ComposedLayoutINS4_7SwizzleILi3ELi4ELi3EEENS4_18smem_ptr_flag_bitsILi8EEENSQ_INS5_IJNSA_ILi8EEESH_EEENS5_IJSH_SC_EEEEEEEvNS4_8identityESY_S18_vS19_EENS_8epilogue10collective6detail29Sm90TmaWarpSpecializedAdapterINS1C_15DefaultEpilogueIaSJ_SJ_NS1B_6thread17LinearCombinationIaLi1EiiLNS1G_9ScaleType4KindE0ELNS_15FloatRoundStyleE2EaEENS1_15EpilogueDefaultEEEEEvvEEEEvNT_6ParamsE,"ax",@progbits
	.align	128
.text._ZN7cutlass13device_kernelINS_4gemm6kernel13GemmUniversalIN4cute5tupleIJiiiiEEENS1_10collective13CollectiveMmaINS1_34MainloopSm90TmaGmmaWarpSpecializedILi3ENS5_IJNS4_1CILi2EEESB_NSA_ILi1EEEEEENS1_35KernelTmaWarpSpecializedCooperativeEEENS5_IJNSA_ILi256EEESG_NSA_ILi128EEEEEEaNS5_IJlSC_lEEEaSJ_NS4_8TiledMMAINS4_8MMA_AtomIJNS4_4SM904GMMA27MMA_64x256x32_S32S8S8_SS_TNEEEENS4_6LayoutINS5_IJSB_SC_SC_EEENS5_IJSC_NSA_ILi0EEESS_EEEEENS5_IJNS4_10UnderscoreESV_SV_EEEEENS4_23SM90_TMA_LOAD_MULTICASTENS4_14ComposedLayoutINS4_7SwizzleILi3ELi4ELi3EEENS4_18smem_ptr_flag_bitsILi8EEENSQ_INS5_IJNSA_ILi8EEESH_EEENS5_IJSH_SC_EEEEEEEvNS4_8identityESY_S18_vS19_EENS_8epilogue10collective6detail29Sm90TmaWarpSpecializedAdapterINS1C_15DefaultEpilogueIaSJ_SJ_NS1B_6thread17LinearCombinationIaLi1EiiLNS1G_9ScaleType4KindE0ELNS_15FloatRoundStyleE2EaEENS1_15EpilogueDefaultEEEEEvvEEEEvNT_6ParamsE:
        .type           _ZN7cutlass13device_kernelINS_4gemm6kernel13GemmUniversalIN4cute5tupleIJiiiiEEENS1_10collective13CollectiveMmaINS1_34MainloopSm90TmaGmmaWarpSpecializedILi3ENS5_IJNS4_1CILi2EEESB_NSA_ILi1EEEEEENS1_35KernelTmaWarpSpecializedCooperativeEEENS5_IJNSA_ILi256EEESG_NSA_ILi128EEEEEEaNS5_IJlSC_lEEEaSJ_NS4_8TiledMMAINS4_8MMA_AtomIJNS4_4SM904GMMA27MMA_64x256x32_S32S8S8_SS_TNEEEENS4_6LayoutINS5_IJSB_SC_SC_EEENS5_IJSC_NSA_ILi0EEESS_EEEEENS5_IJNS4_10UnderscoreESV_SV_EEEEENS4_23SM90_TMA_LOAD_MULTICASTENS4_14ComposedLayoutINS4_7SwizzleILi3ELi4ELi3EEENS4_18smem_ptr_flag_bitsILi8EEENSQ_INS5_IJNSA_ILi8EEESH_EEENS5_IJSH_SC_EEEEEEEvNS4_8identityESY_S18_vS19_EENS_8epilogue10collective6detail29Sm90TmaWarpSpecializedAdapterINS1C_15DefaultEpilogueIaSJ_SJ_NS1B_6thread17LinearCombinationIaLi1EiiLNS1G_9ScaleType4KindE0ELNS_15FloatRoundStyleE2EaEENS1_15EpilogueDefaultEEEEEvvEEEEvNT_6ParamsE,@function
        .size           _ZN7cutlass13device_kernelINS_4gemm6kernel13GemmUniversalIN4cute5tupleIJiiiiEEENS1_10collective13CollectiveMmaINS1_34MainloopSm90TmaGmmaWarpSpecializedILi3ENS5_IJNS4_1CILi2EEESB_NSA_ILi1EEEEEENS1_35KernelTmaWarpSpecializedCooperativeEEENS5_IJNSA_ILi256EEESG_NSA_ILi128EEEEEEaNS5_IJlSC_lEEEaSJ_NS4_8TiledMMAINS4_8MMA_AtomIJNS4_4SM904GMMA27MMA_64x256x32_S32S8S8_SS_TNEEEENS4_6LayoutINS5_IJSB_SC_SC_EEENS5_IJSC_NSA_ILi0EEESS_EEEEENS5_IJNS4_10UnderscoreESV_SV_EEEEENS4_23SM90_TMA_LOAD_MULTICASTENS4_14ComposedLayoutINS4_7SwizzleILi3ELi4ELi3EEENS4_18smem_ptr_flag_bitsILi8EEENSQ_INS5_IJNSA_ILi8EEESH_EEENS5_IJSH_SC_EEEEEEEvNS4_8identityESY_S18_vS19_EENS_8epilogue10collective6detail29Sm90TmaWarpSpecializedAdapterINS1C_15DefaultEpilogueIaSJ_SJ_NS1B_6thread17LinearCombinationIaLi1EiiLNS1G_9ScaleType4KindE0ELNS_15FloatRoundStyleE2EaEENS1_15EpilogueDefaultEEEEEvvEEEEvNT_6ParamsE,(.L_x_585 - _ZN7cutlass13device_kernelINS_4gemm6kernel13GemmUniversalIN4cute5tupleIJiiiiEEENS1_10collective13CollectiveMmaINS1_34MainloopSm90TmaGmmaWarpSpecializedILi3ENS5_IJNS4_1CILi2EEESB_NSA_ILi1EEEEEENS1_35KernelTmaWarpSpecializedCooperativeEEENS5_IJNSA_ILi256EEESG_NSA_ILi128EEEEEEaNS5_IJlSC_lEEEaSJ_NS4_8TiledMMAINS4_8MMA_AtomIJNS4_4SM904GMMA27MMA_64x256x32_S32S8S8_SS_TNEEEENS4_6LayoutINS5_IJSB_SC_SC_EEENS5_IJSC_NSA_ILi0EEESS_EEEEENS5_IJNS4_10UnderscoreESV_SV_EEEEENS4_23SM90_TMA_LOAD_MULTICASTENS4_14ComposedLayoutINS4_7SwizzleILi3ELi4ELi3EEENS4_18smem_ptr_flag_bitsILi8EEENSQ_INS5_IJNSA_ILi8EEESH_EEENS5_IJSH_SC_EEEEEEEvNS4_8identityESY_S18_vS19_EENS_8epilogue10collective6detail29Sm90TmaWarpSpecializedAdapterINS1C_15DefaultEpilogueIaSJ_SJ_NS1B_6thread17LinearCombinationIaLi1EiiLNS1G_9ScaleType4KindE0ELNS_15FloatRoundStyleE2EaEENS1_15EpilogueDefaultEEEEEvvEEEEvNT_6ParamsE)
        .other          _ZN7cutlass13device_kernelINS_4gemm6kernel13GemmUniversalIN4cute5tupleIJiiiiEEENS1_10collective13CollectiveMmaINS1_34MainloopSm90TmaGmmaWarpSpecializedILi3ENS5_IJNS4_1CILi2EEESB_NSA_ILi1EEEEEENS1_35KernelTmaWarpSpecializedCooperativeEEENS5_IJNSA_ILi256EEESG_NSA_ILi128EEEEEEaNS5_IJlSC_lEEEaSJ_NS4_8TiledMMAINS4_8MMA_AtomIJNS4_4SM904GMMA27MMA_64x256x32_S32S8S8_SS_TNEEEENS4_6LayoutINS5_IJSB_SC_SC_EEENS5_IJSC_NSA_ILi0EEESS_EEEEENS5_IJNS4_10UnderscoreESV_SV_EEEEENS4_23SM90_TMA_LOAD_MULTICASTENS4_14ComposedLayoutINS4_7SwizzleILi3ELi4ELi3EEENS4_18smem_ptr_flag_bitsILi8EEENSQ_INS5_IJNSA_ILi8EEESH_EEENS5_IJSH_SC_EEEEEEEvNS4_8identityESY_S18_vS19_EENS_8epilogue10collective6detail29Sm90TmaWarpSpecializedAdapterINS1C_15DefaultEpilogueIaSJ_SJ_NS1B_6thread17LinearCombinationIaLi1EiiLNS1G_9ScaleType4KindE0ELNS_15FloatRoundStyleE2EaEENS1_15EpilogueDefaultEEEEEvvEEEEvNT_6ParamsE,@"STO_CUDA_ENTRY STV_DEFAULT"
_ZN7cutlass13device_kernelINS_4gemm6kernel13GemmUniversalIN4cute5tupleIJiiiiEEENS1_10collective13CollectiveMmaINS1_34MainloopSm90TmaGmmaWarpSpecializedILi3ENS5_IJNS4_1CILi2EEESB_NSA_ILi1EEEEEENS1_35KernelTmaWarpSpecializedCooperativeEEENS5_IJNSA_ILi256EEESG_NSA_ILi128EEEEEEaNS5_IJlSC_lEEEaSJ_NS4_8TiledMMAINS4_8MMA_AtomIJNS4_4SM904GMMA27MMA_64x256x32_S32S8S8_SS_TNEEEENS4_6LayoutINS5_IJSB_SC_SC_EEENS5_IJSC_NSA_ILi0EEESS_EEEEENS5_IJNS4_10UnderscoreESV_SV_EEEEENS4_23SM90_TMA_LOAD_MULTICASTENS4_14ComposedLayoutINS4_7SwizzleILi3ELi4ELi3EEENS4_18smem_ptr_flag_bitsILi8EEENSQ_INS5_IJNSA_ILi8EEESH_EEENS5_IJSH_SC_EEEEEEEvNS4_8identityESY_S18_vS19_EENS_8epilogue10collective6detail29Sm90TmaWarpSpecializedAdapterINS1C_15DefaultEpilogueIaSJ_SJ_NS1B_6thread17LinearCombinationIaLi1EiiLNS1G_9ScaleType4KindE0ELNS_15FloatRoundStyleE2EaEENS1_15EpilogueDefaultEEEEEvvEEEEvNT_6ParamsE:
[----:B------:R-:W0:Y:S02]  /*0000*/  LDC R1, c[0x0][0x28] ;  /* 0x00000a00ff017b82 */ /* 0x000e240000000800 */
[----:B0-----:R-:W-:Y:S01]  /*0010*/  VIADD R1, R1, 0xfffff878 ;  /* 0xfffff87801017836 */ /* 0x001fe20000000000 */
[----:B------:R-:W0:Y:S01]  /*0020*/  S2R R4, SR_TID.X ;  /* 0x0000000000047919 */ /* 0x000e220000002100 */
[----:B------:R-:W-:Y:S01]  /*0030*/  ELECT P0, URZ, PT ;  /* 0x00000000003f782f */ /* 0x000fe20003800000 */
[----:B------:R-:W-:Y:S01]  /*0040*/  BSSY B0, `(.L_x_0) ;  /* 0x0000015000007945 */ /* 0x000fe20003800000 */
[--C-:B0-----:R-:W-:Y:S02]  /*0050*/  SHF.R.U32.HI R0, RZ, 0x5, R4.reuse ;  /* 0x00000005ff007819 */ /* 0x101fe40000011604 */
[----:B------:R-:W-:-:S03]  /*0060*/  SHF.R.U32.HI R2, RZ, 0x7, R4 ;  /* 0x00000007ff027819 */ /* 0x000fc60000011604 */
[----:B------:R-:W0:Y:S04]  /*0070*/  SHFL.IDX PT, R3, R0, RZ, 0x1f ;  /* 0x00001fff00037589 */ /* 0x000e2800000e0000 */
[----:B------:R-:W1:Y:S01]  /*0080*/  SHFL.IDX PT, R2, R2, RZ, 0x1f ;  /* 0x00001fff02027589 */ /* 0x000e6200000e0000 */
[----:B0-----:R-:W-:Y:S02]  /*0090*/  R2UR UR9, R3 ;  /* 0x00000000030972ca */ /* 0x001fe400000e0000 */
[----:B-1----:R-:W-:-:S11]  /*00a0*/  R2UR UR5, R2 ;  /* 0x00000000020572ca */ /* 0x002fd600000e0000 */
[----:B------:R-:W-:Y:S02]  /*00b0*/  USHF.R.S32.HI UR4, URZ, 0x1f, UR9 ;  /* 0x0000001f3f047899 */ /* 0x000fe40008011409 */
[----:B------:R-:W-:Y:S02]  /*00c0*/  ISETP.NE.OR P0, PT, RZ, UR9, !P0 ;  /* 0x00000009ff007c0c */ /* 0x000fe4000c705670 */
[----:B------:R-:W-:-:S04]  /*00d0*/  ULEA.HI UR4, UR4, UR9, URZ, 0x2 ;  /* 0x0000000904047291 */ /* 0x000fc8000f8f103f */
[----:B------:R-:W-:-:S04]  /*00e0*/  ULOP3.LUT UR4, UR4, 0xfffffffc, URZ, 0xc0, !UPT ;  /* 0xfffffffc04047892 */ /* 0x000fc8000f8ec03f */
[----:B------:R-:W-:-:S03]  /*00f0*/  UIADD3 UR9, UR9, -UR4, URZ ;  /* 0x8000000409097290 */ /* 0x000fc6000fffe03f */
[----:B------:R-:W-:Y:S09]  /*0100*/  @P0 BRA `(.L_x_1) ;  /* 0x0000000000200947 */ /* 0x000ff20003800000 */
[----:B------:R-:W-:Y:S02]  /*0110*/  ULDC.64 UR6, c[0x0][0x198] ;  /* 0x0000660000067ab9 */ /* 0x000fe40000000a00 */
[----:B------:R-:W-:Y:S02]  /*0120*/  UIADD3 UR10, UP0, UR6, 0xf0, URZ ;  /* 0x000000f0060a7890 */ /* 0x000fe4000ff1e03f */
[----:B------:R-:W-:Y:S02]  /*0130*/  UIADD3 UR6, UP1, UR6, 0x1f0, URZ ;  /* 0x000001f006067890 */ /* 0x000fe4000ff3e03f */
[----:B------:R-:W-:Y:S02]  /*0140*/  UIADD3.X UR11, URZ, UR7, URZ, UP0, !UPT ;  /* 0x000000073f0b7290 */ /* 0x000fe400087fe43f */
[----:B------:R-:W-:-:S07]  /*0150*/  UIADD3.X UR7, URZ, UR7, URZ, UP1, !UPT ;  /* 0x000000073f077290 */ /* 0x000fce0008ffe43f */
[----:B------:R0:W-:Y:S02]  /*0160*/  UTMACCTL.PF [UR10] ;  /* 0x000000000a0079b9 */ /* 0x0001e40008040000 */
[----:B------:R0:W-:Y:S02]  /*0170*/  UTMACCTL.PF [UR6] ;  /* 0x00000000060079b9 */ /* 0x0001e40008040000 */
[----:B0-----:R-:W-:Y:S01]  /*0180*/  NOP ;  /* 0x0000000000007918 */ /* 0x001fe20000000000 */
.L_x_1:
[----:B------:R-:W-:Y:S05]  /*0190*/  BSYNC B0 ;  /* 0x0000000000007941 */ /* 0x000fea0003800000 */
.L_x_0:
[----:B------:R-:W0:Y:S01]  /*01a0*/  SHFL.IDX PT, R2, R0, RZ, 0x1f ;  /* 0x00001fff00027589 */ /* 0x000e2200000e0000 */
[----:B------:R-:W-:Y:S01]  /*01b0*/  UISETP.NE.AND UP0, UPT, UR9, 0x3, UPT ;  /* 0x000000030900788c */ /* 0x000fe2000bf05270 */
[----:B------:R-:W-:Y:S01]  /*01c0*/  ISETP.NE.AND P1, PT, RZ, UR5, PT ;  /* 0x00000005ff007c0c */ /* 0x000fe2000bf25270 */
[----:B------:R-:W-:Y:S02]  /*01d0*/  UIADD3 UR16, UR5, -0x1, URZ ;  /* 0xffffffff05107890 */ /* 0x000fe4000fffe03f */
[----:B------:R-:W-:Y:S02]  /*01e0*/  UISETP.EQ.OR UP0, UPT, UR9, URZ, !UP0 ;  /* 0x0000003f0900728c */ /* 0x000fe4000c702670 */
[----:B------:R-:W-:Y:S02]  /*01f0*/  UISETP.GE.U32.AND UP1, UPT, UR16, 0x2, UPT ;  /* 0x000000021000788c */ /* 0x000fe4000bf26070 */
[----:B------:R-:W-:-:S04]  /*0200*/  UISETP.EQ.AND UP0, UPT, UR5, URZ, UP0 ;  /* 0x0000003f0500728c */ /* 0x000fc80008702270 */
[----:B------:R-:W-:-:S04]  /*0210*/  USEL UR40, URZ, 0x1, !UP0 ;  /* 0x000000013f287887 */ /* 0x000fc8000c000000 */
[----:B------:R-:W-:Y:S01]  /*0220*/  USEL UR40, UR40, 0x2, UP1 ;  /* 0x0000000228287887 */ /* 0x000fe20008800000 */
[----:B0-----:R-:W-:-:S13]  /*0230*/  ISETP.NE.AND P0, PT, R2, RZ, PT ;  /* 0x000000ff0200720c */ /* 0x001fda0003f05270 */
[----:B------:R-:W-:Y:S05]  /*0240*/  @P0 BRA `(.L_x_2) ;  /* 0x0000000000500947 */ /* 0x000fea0003800000 */
[----:B------:R-:W0:Y:S01]  /*0250*/  S2UR UR8, SR_CgaCtaId ;  /* 0x00000000000879c3 */ /* 0x000e220000008800 */
[----:B------:R-:W-:Y:S01]  /*0260*/  UMOV UR4, 0x400 ;  /* 0x0000040000047882 */ /* 0x000fe20000000000 */
[----:B------:R-:W-:Y:S01]  /*0270*/  UMOV UR5, 0x1 ;  /* 0x0000000100057882 */ /* 0x000fe20000000000 */
[----:B------:R-:W-:Y:S01]  /*0280*/  UMOV UR6, 0x6 ;  /* 0x0000000600067882 */ /* 0x000fe20000000000 */
[----:B------:R-:W-:Y:S01]  /*0290*/  ELECT P0, URZ, PT ;  /* 0x00000000003f782f */ /* 0x000fe20003800000 */
[----:B------:R-:W-:-:S04]  /*02a0*/  UIADD3 UR6, -UR6, 0x100000, URZ ;  /* 0x0010000006067890 */ /* 0x000fc8000fffe13f */
[----:B------:R-:W-:Y:S02]  /*02b0*/  USHF.L.U32 UR7, UR6, 0xb, URZ ;  /* 0x0000000b06077899 */ /* 0x000fe4000800063f */
[----:B------:R-:W-:Y:S02]  /*02c0*/  USHF.L.U32 UR6, UR6, 0x1, URZ ;  /* 0x0000000106067899 */ /* 0x000fe4000800063f */
[----:B0-----:R-:W-:Y:S02]  /*02d0*/  ULEA UR8, UR8, UR4, 0x18 ;  /* 0x0000000408087291 */ /* 0x001fe4000f8ec03f */
[----:B------:R-:W-:-:S04]  /*02e0*/  UIADD3 UR4, -UR5, 0x100000, URZ ;  /* 0x0010000005047890 */ /* 0x000fc8000fffe13f */
[----:B------:R-:W-:Y:S02]  /*02f0*/  USHF.L.U32 UR5, UR4, 0xb, URZ ;  /* 0x0000000b04057899 */ /* 0x000fe4000800063f */
[----:B------:R-:W-:Y:S01]  /*0300*/  USHF.L.U32 UR4, UR4, 0x1, URZ ;  /* 0x0000000104047899 */ /* 0x000fe2000800063f */
[----:B------:R-:W0:Y:S11]  /*0310*/  FENCE.VIEW.ASYNC.S ;  /* 0x00000000000073c6 */ /* 0x000e360000000000 */
[----:B0-----:R0:W1:Y:S01]  /*0320*/  SYNCS.EXCH.64 URZ, [UR8], UR4 ;  /* 0x00000004083f75b2 */ /* 0x0010620008000100 */
[----:B------:R0:W2:Y:S01]  /*0330*/  SYNCS.EXCH.64 URZ, [UR8+0x18], UR6 ;  /* 0x00001806083f75b2 */ /* 0x0000a20008000100 */
[----:B------:R0:W3:Y:S01]  /*0340*/  SYNCS.EXCH.64 URZ, [UR8+0x8], UR4 ;  /* 0x00000804083f75b2 */ /* 0x0000e20008000100 */
[----:B------:R0:W4:Y:S01]  /*0350*/  SYNCS.EXCH.64 URZ, [UR8+0x20], UR6 ;  /* 0x00002006083f75b2 */ /* 0x0001220008000100 */
[----:B------:R0:W0:Y:S01]  /*0360*/  SYNCS.EXCH.64 URZ, [UR8+0x10], UR4 ;  /* 0x00001004083f75b2 */ /* 0x0000220008000100 */
[----:B------:R0:W0:Y:S01]  /*0370*/  SYNCS.EXCH.64 URZ, [UR8+0x28], UR6 ;  /* 0x00002806083f75b2 */ /* 0x0000220008000100 */
[----:B------:R-:W-:Y:S01]  /*0380*/  NOP ;  /* 0x0000000000007918 */ /* 0x000fe20000000000 */
.L_x_2:
[----:B------:R-:W5:Y:S01]  /*0390*/  S2UR UR13, SR_CTAID.X ;  /* 0x00000000000d79c3 */ /* 0x000f620000002500 */
[----:B------:R-:W-:Y:S01]  /*03a0*/  SHF.R.S32.HI R3, RZ, 0x1f, R4 ;  /* 0x0000001fff037819 */ /* 0x000fe20000011404 */
[----:B------:R5:W1:Y:S01]  /*03b0*/  SHFL.IDX PT, R6, R0, RZ, 0x1f ;  /* 0x00001fff00067589 */ /* 0x000a6200000e0000 */
[----:B0-----:R-:W-:Y:S01]  /*03c0*/  ULDC UR4, c[0x0][0x150] ;  /* 0x0000540000047ab9 */ /* 0x001fe20000000800 */
[----:B------:R-:W-:Y:S02]  /*03d0*/  ELECT P0, URZ, PT ;  /* 0x00000000003f782f */ /* 0x000fe40003800000 */
[----:B------:R-:W-:Y:S01]  /*03e0*/  LEA.HI R3, R3, R4, RZ, 0x7 ;  /* 0x0000000403037211 */ /* 0x000fe200078f38ff */
[----:B------:R-:W-:Y:S01]  /*03f0*/  ULDC UR5, c[0x0][0x154] ;  /* 0x0000550000057ab9 */ /* 0x000fe20000000800 */
[----:B------:R-:W-:Y:S01]  /*0400*/  SHF.R.S32.HI R7, RZ, 0x1f, R2 ;  /* 0x0000001fff077819 */ /* 0x000fe20000011402 */
[----:B------:R-:W0:Y:S01]  /*0410*/  S2UR UR10, SR_CTAID.Y ;  /* 0x00000000000a79c3 */ /* 0x000e220000002600 */
[----:B------:R-:W-:Y:S01]  /*0420*/  LOP3.LUT R3, R3, 0xffffff80, RZ, 0xc0, !PT ;  /* 0xffffff8003037812 */ /* 0x000fe200078ec0ff */
[----:B------:R-:W-:Y:S01]  /*0430*/  ULDC UR8, c[0x0][0x144] ;  /* 0x0000510000087ab9 */ /* 0x000fe20000000800 */
[----:B------:R-:W-:Y:S01]  /*0440*/  LEA.HI R7, R7, R2, RZ, 0x2 ;  /* 0x0000000207077211 */ /* 0x000fe200078f10ff */
[----:B------:R-:W-:Y:S01]  /*0450*/  NOP ;  /* 0x0000000000007918 */ /* 0x000fe20000000000 */
[----:B------:R-:W-:Y:S01]  /*0460*/  NOP ;  /* 0x0000000000007918 */ /* 0x000fe20000000000 */
[----:B------:R-:W-:Y:S01]  /*0470*/  IMAD.IADD R3, R4, 0x1, -R3 ;  /* 0x0000000104037824 */ /* 0x000fe200078e0a03 */
[----:B------:R-:W-:Y:S01]  /*0480*/  LOP3.LUT R7, R7, 0x3ffffffc, RZ, 0xc0, !PT ;  /* 0x3ffffffc07077812 */ /* 0x000fe200078ec0ff */
[----:B------:R-:W-:Y:S01]  /*0490*/  ULDC UR11, c[0x0][0x148] ;  /* 0x00005200000b7ab9 */ /* 0x000fe20000000800 */
[----:B------:R-:W-:-:S02]  /*04a0*/  IMAD.MOV.U32 R19, RZ, RZ, 0x1 ;  /* 0x00000001ff137424 */ /* 0x000fc400078e00ff */
[----:B------:R-:W-:Y:S01]  /*04b0*/  SHF.R.S32.HI R4, RZ, 0x1f, R3 ;  /* 0x0000001fff047819 */ /* 0x000fe20000011403 */
[----:B------:R-:W-:-:S03]  /*04c0*/  IMAD.IADD R2, R2, 0x1, -R7 ;  /* 0x0000000102027824 */ /* 0x000fc600078e0a07 */
[----:B------:R-:W-:Y:S02]  /*04d0*/  LEA.HI R4, R4, R3, RZ, 0x3 ;  /* 0x0000000304047211 */ /* 0x000fe400078f18ff */
[----:B-----5:R-:W-:Y:S02]  /*04e0*/  I2FP.F32.U32 R5, UR13 ;  /* 0x0000000d00057c45 */ /* 0x020fe40008201000 */
[--C-:B------:R-:W-:Y:S02]  /*04f0*/  SHF.R.S32.HI R0, RZ, 0x3, R4.reuse ;  /* 0x00000003ff007819 */ /* 0x100fe40000011404 */
[----:B-1----:R-:W-:Y:S01]  /*0500*/  ISETP.NE.OR P0, PT, R6, RZ, !P0 ;  /* 0x000000ff0600720c */ /* 0x002fe20004705670 */
[----:B------:R-:W-:Y:S01]  /*0510*/  FMUL R8, R5, UR4 ;  /* 0x0000000405087c20 */ /* 0x000fe20008400000 */
[----:B------:R-:W-:-:S04]  /*0520*/  SHF.R.S32.HI R5, RZ, 0x1f, R4 ;  /* 0x0000001fff057819 */ /* 0x000fc80000011404 */
[----:B------:R-:W-:Y:S01]  /*0530*/  LEA.HI R5, R5, R0, RZ, 0x2 ;  /* 0x0000000005057211 */ /* 0x000fe200078f10ff */
[----:B------:R-:W1:Y:S03]  /*0540*/  F2I.U32.TRUNC.NTZ R8, R8 ;  /* 0x0000000800087305 */ /* 0x000e66000020f000 */
[----:B------:R-:W-:-:S03]  /*0550*/  LOP3.LUT R5, R5, 0xfffffffc, RZ, 0xc0, !PT ;  /* 0xfffffffc05057812 */ /* 0x000fc600078ec0ff */
[----:B------:R-:W-:Y:S01]  /*0560*/  VOTEU.ALL UP0, P0 ;  /* 0x00000000003f7886 */ /* 0x000fe20000000000 */
[----:B------:R-:W-:Y:S01]  /*0570*/  IADD3 R5, R0, -R5, RZ ;  /* 0x8000000500057210 */ /* 0x000fe20007ffe0ff */
[----:B------:R-:W-:Y:S01]  /*0580*/  VOTEU.ALL UP1, P0 ;  /* 0x00000000003f7886 */ /* 0x000fe20000020000 */
[----:B0-----:R-:W-:Y:S02]  /*0590*/  I2FP.F32.U32 R0, UR10 ;  /* 0x0000000a00007c45 */ /* 0x001fe40008201000 */
[----:B------:R-:W0:Y:S01]  /*05a0*/  @!UP0 S2UR UR7, SR_CgaCtaId ;  /* 0x00000000000789c3 */ /* 0x000e220000008800 */
[----:B------:R-:W-:Y:S01]  /*05b0*/  IMAD R2, R2, 0x4, R5 ;  /* 0x0000000402027824 */ /* 0x000fe200078e0205 */
[----:B------:R-:W-:Y:S01]  /*05c0*/  @!UP0 UMOV UR6, 0x400 ;  /* 0x0000040000068882 */ /* 0x000fe20000000000 */
[----:B------:R-:W-:Y:S01]  /*05d0*/  FMUL R4, R0, UR5 ;  /* 0x0000000500047c20 */ /* 0x000fe20008400000 */
[----:B-1----:R-:W-:Y:S01]  /*05e0*/  R2UR UR4, R8 ;  /* 0x00000000080472ca */ /* 0x002fe200000e0000 */
[C---:B------:R-:W-:Y:S01]  /*05f0*/  IMAD.SHL.U32 R155, R2.reuse, 0x4, RZ ;  /* 0x00000004029b7824 */ /* 0x040fe200078e00ff */
[----:B------:R-:W-:-:S03]  /*0600*/  LEA.HI R0, R2, R2, RZ, 0x1 ;  /* 0x0000000202007211 */ /* 0x000fc600078f08ff */
[----:B------:R-:W1:Y:S01]  /*0610*/  F2I.U32.TRUNC.NTZ R4, R4 ;  /* 0x0000000400047305 */ /* 0x000e62000020f000 */
[----:B------:R-:W-:Y:S02]  /*0620*/  LOP3.LUT R5, R0, 0xfffffffe, RZ, 0xc0, !PT ;  /* 0xfffffffe00057812 */ /* 0x000fe400078ec0ff */
[C---:B------:R-:W-:Y:S02]  /*0630*/  LOP3.LUT R155, R2.reuse, 0xc, R155, 0x78, !PT ;  /* 0x0000000c029b7812 */ /* 0x040fe400078e789b */
[----:B------:R-:W-:-:S03]  /*0640*/  IADD3 R5, R2, -R5, RZ ;  /* 0x8000000502057210 */ /* 0x000fc60007ffe0ff */
[----:B------:R-:W-:-:S04]  /*0650*/  UIADD3 UR4, -UR4, URZ, URZ ;  /* 0x0000003f04047290 */ /* 0x000fc8000fffe13f */
[----:B------:R-:W-:Y:S01]  /*0660*/  UIMAD UR8, UR8, UR4, UR13 ;  /* 0x00000004080872a4 */ /* 0x000fe2000f8e020d */
[----:B-1----:R-:W-:Y:S02]  /*0670*/  R2UR UR12, R4 ;  /* 0x00000000040c72ca */ /* 0x002fe400000e0000 */
[----:B------:R-:W-:Y:S01]  /*0680*/  UMOV UR4, 0x20 ;  /* 0x0000002000047882 */ /* 0x000fe20000000000 */
[----:B------:R-:W1:Y:S02]  /*0690*/  LDC R4, c[0x0][0x140] ;  /* 0x00005000ff047b82 */ /* 0x000e640000000800 */
[----:B------:R-:W-:Y:S01]  /*06a0*/  ISETP.NE.AND P3, PT, R5, UR8, PT ;  /* 0x0000000805007c0c */ /* 0x000fe2000bf65270 */
[----:B------:R-:W-:-:S04]  /*06b0*/  @!UP0 UIADD3 UR4, -UR4, 0x100000, URZ ;  /* 0x0010000004048890 */ /* 0x000fc8000fffe13f */
[----:B------:R-:W-:Y:S02]  /*06c0*/  @!UP0 USHF.L.U32 UR5, UR4, 0xb, URZ ;  /* 0x0000000b04058899 */ /* 0x000fe4000800063f */
[----:B------:R-:W-:Y:S02]  /*06d0*/  @!UP0 USHF.L.U32 UR4, UR4, 0x1, URZ ;  /* 0x0000000104048899 */ /* 0x000fe4000800063f */
[----:B0-----:R-:W-:Y:S01]  /*06e0*/  @!UP0 ULEA UR6, UR7, UR6, 0x18 ;  /* 0x0000000607068291 */ /* 0x001fe2000f8ec03f */
[----:B------:R-:W-:Y:S01]  /*06f0*/  VOTEU.ALL UP0, P0 ;  /* 0x00000000003f7886 */ /* 0x000fe20000000000 */
[----:B------:R-:W-:Y:S01]  /*0700*/  LOP3.LUT P0, RZ, R3, 0x7, RZ, 0xc0, !PT ;  /* 0x0000000703ff7812 */ /* 0x000fe2000780c0ff */
[----:B------:R-:W-:-:S03]  /*0710*/  UIADD3 UR12, -UR12, URZ, URZ ;  /* 0x0000003f0c0c7290 */ /* 0x000fc6000fffe13f */
[C---:B------:R-:W-:Y:S02]  /*0720*/  ISETP.LT.U32.AND P0, PT, R155.reuse, 0x4, !P0 ;  /* 0x000000049b00780c */ /* 0x040fe40004701070 */
[----:B------:R-:W-:Y:S01]  /*0730*/  @P3 LEA.HI R0, R155, R155, RZ, 0x1 ;  /* 0x0000009b9b003211 */ /* 0x000fe200078f08ff */
[----:B------:R-:W0:Y:S03]  /*0740*/  FENCE.VIEW.ASYNC.S ;  /* 0x00000000000073c6 */ /* 0x000e260000000000 */
[----:B0-----:R-:W0:Y:S01]  /*0750*/  @!UP0 SYNCS.EXCH.64 URZ, [UR6+0x40], UR4 ;  /* 0x00004004063f85b2 */ /* 0x001e220008000100 */
[----:B------:R-:W-:Y:S02]  /*0760*/  @P3 SHF.R.S32.HI R0, RZ, 0x1, R0 ;  /* 0x00000001ff003819 */ /* 0x000fe40000011400 */
[----:B-1----:R-:W-:Y:S01]  /*0770*/  ISETP.EQ.U32.AND P2, PT, R4, 0x1, PT ;  /* 0x000000010400780c */ /* 0x002fe20003f42070 */
[----:B------:R1:W0:Y:S01]  /*0780*/  @!UP1 SYNCS.EXCH.64 URZ, [UR6+0x48], UR4 ;  /* 0x00004804063f95b2 */ /* 0x0002220008000100 */
[----:B------:R-:W-:Y:S01]  /*0790*/  NOP ;  /* 0x0000000000007918 */ /* 0x000fe20000000000 */
[----:B-1----:R-:W-:-:S06]  /*07a0*/  UIMAD UR4, UR11, UR12, UR10 ;  /* 0x0000000c0b0472a4 */ /* 0x002fcc000f8e020a */
[----:B------:R-:W-:Y:S02]  /*07b0*/  @P3 ISETP.NE.AND P4, PT, R0, UR4, PT ;  /* 0x0000000400003c0c */ /* 0x000fe4000bf85270 */
[----:B------:R-:W-:Y:S02]  /*07c0*/  SEL R0, RZ, 0x1, !P0 ;  /* 0x00000001ff007807 */ /* 0x000fe40004000000 */
[----:B------:R-:W-:-:S04]  /*07d0*/  @P3 SEL R19, RZ, 0x1, P4 ;  /* 0x00000001ff133807 */ /* 0x000fc80002000000 */
[----:B------:R-:W-:Y:S01]  /*07e0*/  LOP3.LUT R19, R19, R0, RZ, 0xc0, !PT ;  /* 0x0000000013137212 */ /* 0x000fe200078ec0ff */
[----:B------:R-:W-:Y:S06]  /*07f0*/  @!P2 BRA `(.L_x_3) ;  /* 0x000000000008a947 */ /* 0x000fec0003800000 */
[----:B0-234-:R-:W-:Y:S01]  /*0800*/  UCGABAR_ARV ;  /* 0x00000000000079c7 */ /* 0x01dfe20008000000 */
[----:B------:R-:W-:Y:S05]  /*0810*/  BRA `(.L_x_4) ;  /* 0x0000000000047947 */ /* 0x000fea0003800000 */
.L_x_3:
[----:B0-234-:R-:W-:Y:S01]  /*0820*/  NOP ;  /* 0x0000000000007918 */ /* 0x01dfe20000000000 */
.L_x_4:
[----:B------:R-:W-:Y:S01]  /*0830*/  ULDC UR4, c[0x0][0x65c] ;  /* 0x0001970000047ab9 */ /* 0x000fe20000000800 */
[----:B------:R-:W-:Y:S01]  /*0840*/  UMOV UR5, URZ ;  /* 0x0000003f00057c82 */ /* 0x000fe20008000000 */
[----:B------:R-:W-:-:S03]  /*0850*/  UISETP.NE.AND UP0, UPT, UR4, 0x1, UPT ;  /* 0x000000010400788c */ /* 0x000fc6000bf05270 */
[----:B------:R-:W-:Y:S01]  /*0860*/  UMOV UR4, UR13 ;  /* 0x0000000d00047c82 */ /* 0x000fe20008000000 */
[----:B------:R-:W-:Y:S02]  /*0870*/  UP2UR UR46, UPR, URZ, 0x1 ;  /* 0x000000013f2e7883 */ /* 0x000fe40008000000 */
[----:B------:R-:W-:Y:S02]  /*0880*/  PLOP3.LUT P0, PT, PT, PT, UP0, 0x80, 0x0 ;  /* 0x000000000000781c */ /* 0x000fe40003f0f008 */
[----:B------:R-:W-:Y:S02]  /*0890*/  PLOP3.LUT P3, PT, PT, PT, UP0, 0x80, 0x0 ;  /* 0x000000000000781c */ /* 0x000fe40003f6f008 */
[----:B------:R-:W-:Y:S01]  /*08a0*/  PLOP3.LUT P5, PT, PT, PT, UP0, 0x80, 0x0 ;  /* 0x000000000000781c */ /* 0x000fe20003faf008 */
[----:B------:R-:W-:Y:S01]  /*08b0*/  @UP0 ULDC UR14, c[0x0][0x10] ;  /* 0x00000400000e0ab9 */ /* 0x000fe20000000800 */
[----:B------:R-:W-:Y:S01]  /*08c0*/  @UP0 UMOV UR6, UR10 ;  /* 0x0000000a00060c82 */ /* 0x000fe20008000000 */
[----:B------:R-:W-:Y:S01]  /*08d0*/  @UP0 UMOV UR7, URZ ;  /* 0x0000003f00070c82 */ /* 0x000fe20008000000 */
[----:B------:R-:W-:Y:S01]  /*08e0*/  PLOP3.LUT P4, PT, PT, PT, UP0, 0x80, 0x0 ;  /* 0x000000000000781c */ /* 0x000fe20003f8f008 */
[----:B------:R-:W-:-:S03]  /*08f0*/  @UP0 UIMAD.WIDE.U32 UR14, UR13, UR14, UR6 ;  /* 0x0000000e0d0e02a5 */ /* 0x000fc6000f8e0006 */
[----:B------:R-:W-:Y:S01]  /*0900*/  @!UP0 ULDC UR7, c[0x0][0xc] ;  /* 0x0000030000078ab9 */ /* 0x000fe20000000800 */
[----:B------:R-:W-:Y:S01]  /*0910*/  @UP0 UMOV UR6, URZ ;  /* 0x0000003f00060c82 */ /* 0x000fe20008000000 */
[----:B------:R-:W-:Y:S01]  /*0920*/  @!UP0 UIMAD.WIDE.U32 UR4, UR10, UR7, UR4 ;  /* 0x000000070a0482a5 */ /* 0x000fe2000f8e0004 */
[----:B------:R-:W-:Y:S01]  /*0930*/  MOV R2, UR14 ;  /* 0x0000000e00027c02 */ /* 0x000fe20008000f00 */
[----:B------:R-:W-:Y:S02]  /*0940*/  @UP0 UIADD3 UR6, UR15, UR6, URZ ;  /* 0x000000060f060290 */ /* 0x000fe4000fffe03f */
[----:B------:R-:W-:Y:S02]  /*0950*/  IMAD.U32 R3, RZ, RZ, UR15 ;  /* 0x0000000fff037e24 */ /* 0x000fe4000f8e00ff */
[----:B------:R-:W-:Y:S01]  /*0960*/  IMAD.U32 R5, RZ, RZ, UR5 ;  /* 0x00000005ff057e24 */ /* 0x000fe2000f8e00ff */
[----:B------:R-:W-:Y:S01]  /*0970*/  MOV R4, UR4 ;  /* 0x0000000400047c02 */ /* 0x000fe20008000f00 */
[----:B------:R-:W-:Y:S01]  /*0980*/  @P0 IMAD.MOV.U32 R7, RZ, RZ, R2 ;  /* 0x000000ffff070224 */ /* 0x000fe200078e0002 */
[----:B------:R-:W-:Y:S01]  /*0990*/  @P3 MOV R6, UR6 ;  /* 0x0000000600063c02 */ /* 0x000fe20008000f00 */
[----:B------:R-:W-:Y:S01]  /*09a0*/  IMAD.U32 R2, RZ, RZ, UR4 ;  /* 0x00000004ff027e24 */ /* 0x000fe2000f8e00ff */
[----:B------:R-:W-:Y:S01]  /*09b0*/  @!P5 MOV R6, R5 ;  /* 0x000000050006d202 */ /* 0x000fe20000000f00 */
[----:B------:R-:W-:-:S02]  /*09c0*/  IMAD.U32 R3, RZ, RZ, UR5 ;  /* 0x00000005ff037e24 */ /* 0x000fc4000f8e00ff */
[----:B------:R-:W-:Y:S02]  /*09d0*/  @!P4 IMAD.MOV.U32 R7, RZ, RZ, R2 ;  /* 0x000000ffff07c224 */ /* 0x000fe400078e0002 */
[----:B------:R0:W-:Y:S04]  /*09e0*/  STL [R1+0x200], R6 ;  /* 0x0002000601007387 */ /* 0x0001e80000100800 */
[----:B------:R0:W-:Y:S01]  /*09f0*/  STL [R1+0x204], R7 ;  /* 0x0002040701007387 */ /* 0x0001e20000100800 */
[----:B------:R-:W-:Y:S05]  /*0a00*/  @!P2 BRA `(.L_x_5) ;  /* 0x00000000000ca947 */ /* 0x000fea0003800000 */
[----:B------:R-:W-:Y:S01]  /*0a10*/  UCGABAR_WAIT ;  /* 0x0000000000007dc7 */ /* 0x000fe20008000000 */
[----:B------:R-:W-:Y:S01]  /*0a20*/  CCTL.IVALL ;  /* 0x00000000ff00798f */ /* 0x000fe20002000000 */
[----:B------:R-:W-:Y:S05]  /*0a30*/  BRA `(.L_x_6) ;  /* 0x0000000000047947 */ /* 0x000fea0003800000 */
.L_x_5:
[----:B------:R-:W-:Y:S06]  /*0a40*/  BAR.SYNC.DEFER_BLOCKING 0x0 ;  /* 0x0000000000007b1d */ /* 0x000fec0000010000 */
.L_x_6:
[----:B------:R-:W-:Y:S05]  /*0a50*/  @!P1 BRA `(.L_x_7) ;  /* 0x0000016400409947 */ /* 0x000fea0003800000 */
[----:B------:R-:W-:-:S06]  /*0a60*/  UISETP.GT.U32.AND UP0, UPT, UR16, 0x1, UPT ;  /* 0x000000011000788c */ /* 0x000fcc000bf04070 */
[----:B------:R-:W-:-:S13]  /*0a70*/  PLOP3.LUT P0, PT, PT, PT, UP0, 0x80, 0x0 ;  /* 0x000000000000781c */ /* 0x000fda0003f0f008 */
[----:B------:R-:W-:Y:S05]  /*0a80*/  @P0 EXIT ;  /* 0x000000000000094d */ /* 0x000fea0003800000 */
[----:B------:R-:W-:Y:S01]  /*0a90*/  ULDC.64 UR4, c[0x0][0x650] ;  /* 0x0001940000047ab9 */ /* 0x000fe20000000a00 */
[----:B------:R-:W-:Y:S01]  /*0aa0*/  UMOV UR41, 0xffffffff ;  /* 0xffffffff00297882 */ /* 0x000fe20000000000 */
[----:B------:R-:W-:Y:S01]  /*0ab0*/  ISETP.GE.U32.AND P0, PT, R7, UR4, PT ;  /* 0x0000000407007c0c */ /* 0x000fe2000bf06070 */
[----:B------:R-:W-:Y:S01]  /*0ac0*/  UMOV UR42, 0xffffffff ;  /* 0xffffffff002a7882 */ /* 0x000fe20000000000 */
[----:B------:R-:W-:Y:S01]  /*0ad0*/  UMOV UR43, 0xffffffff ;  /* 0xffffffff002b7882 */ /* 0x000fe20000000000 */
[----:B------:R-:W-:Y:S02]  /*0ae0*/  PRMT R0, RZ, 0x7610, R0 ;  /* 0x00007610ff007816 */ /* 0x000fe40000000000 */
[----:B------:R-:W-:-:S13]  /*0af0*/  ISETP.GE.U32.AND.EX P0, PT, R6, UR5, PT, P0 ;  /* 0x0000000506007c0c */ /* 0x000fda000bf06100 */
[----:B------:R-:W-:Y:S05]  /*0b00*/  @P0 BRA `(.L_x_8) ;  /* 0x0000000400480947 */ /* 0x000fea0003800000 */
[----:B------:R-:W-:Y:S01]  /*0b10*/  ULDC.64 UR16, c[0x0][0x628] ;  /* 0x00018a0000107ab9 */ /* 0x000fe20000000a00 */
[C---:B------:R-:W-:Y:S01]  /*0b20*/  R2UR UR19, R7.reuse ;  /* 0x00000000071372ca */ /* 0x040fe200000e0000 */
[----:B------:R-:W-:Y:S01]  /*0b30*/  ULDC UR18, c[0x0][0x630] ;  /* 0x00018c0000127ab9 */ /* 0x000fe20000000800 */
[----:B------:R-:W-:Y:S02]  /*0b40*/  ISETP.NE.U32.AND P0, PT, RZ, UR16, PT ;  /* 0x00000010ff007c0c */ /* 0x000fe4000bf05070 */
[----:B------:R-:W-:Y:S02]  /*0b50*/  R2UR UR4, R7 ;  /* 0x00000000070472ca */ /* 0x000fe400000e0000 */
[----:B------:R-:W-:Y:S02]  /*0b60*/  ISETP.NE.AND.EX P0, PT, RZ, UR17, PT, P0 ;  /* 0x00000011ff007c0c */ /* 0x000fe4000bf05300 */
[----:B------:R-:W-:-:S11]  /*0b70*/  R2UR UR5, R6 ;  /* 0x00000000060572ca */ /* 0x000fd600000e0000 */
[----:B------:R-:W-:Y:S05]  /*0b80*/  @!P0 BRA `(.L_x_9) ;  /* 0x0000000000308947 */ /* 0x000fea0003800000 */
[----:B------:R-:W-:Y:S01]  /*0b90*/  R2UR UR4, R7 ;  /* 0x00000000070472ca */ /* 0x000fe200000e0000 */
[----:B------:R-:W-:Y:S01]  /*0ba0*/  ULDC UR9, c[0x0][0x634] ;  /* 0x00018d0000097ab9 */ /* 0x000fe20000000800 */
[----:B------:R-:W-:-:S11]  /*0bb0*/  R2UR UR13, R6 ;  /* 0x00000000060d72ca */ /* 0x000fd600000e0000 */
[----:B------:R-:W-:-:S04]  /*0bc0*/  UIADD3 UR9, UP0, UR4, UR9, URZ ;  /* 0x0000000904097290 */ /* 0x000fc8000ff1e03f */
[----:B------:R-:W-:-:S04]  /*0bd0*/  UIADD3.X UR13, URZ, UR13, URZ, UP0, !UPT ;  /* 0x0000000d3f0d7290 */ /* 0x000fc800087fe43f */
[----:B------:R-:W-:-:S04]  /*0be0*/  UIMAD.WIDE.U32 UR4, UR13, UR16, URZ ;  /* 0x000000100d0472a5 */ /* 0x000fc8000f8e003f */
[----:B------:R-:W-:Y:S02]  /*0bf0*/  UIMAD.WIDE.U32 UR6, UP0, UR9, UR17, UR4 ;  /* 0x00000011090672a5 */ /* 0x000fe4000f800004 */
[----:B------:R-:W-:Y:S02]  /*0c00*/  UIMAD.WIDE.U32 UR4, UR9, UR16, URZ ;  /* 0x00000010090472a5 */ /* 0x000fe4000f8e003f */
[----:B------:R-:W-:Y:S02]  /*0c10*/  UIADD3.X UR15, URZ, URZ, URZ, UP0, !UPT ;  /* 0x0000003f3f0f7290 */ /* 0x000fe400087fe43f */
[----:B------:R-:W-:Y:S01]  /*0c20*/  UIADD3 URZ, UP0, UR5, UR6, URZ ;  /* 0x00000006053f7290 */ /* 0x000fe2000ff1e03f */
[----:B------:R-:W-:-:S03]  /*0c30*/  UMOV UR14, UR7 ;  /* 0x00000007000e7c82 */ /* 0x000fc60008000000 */
[----:B------:R-:W-:-:S12]  /*0c40*/  UIMAD.WIDE.U32.X UR4, UR13, UR17, UR14, UP0 ;  /* 0x000000110d0472a5 */ /* 0x000fd800080e040e */
.L_x_9:
[----:B------:R-:W-:Y:S01]  /*0c50*/  USHF.R.U64 UR43, UR4, UR18, UR5 ;  /* 0x00000012042b7299 */ /* 0x000fe20008001205 */
[----:B------:R-:W-:Y:S01]  /*0c60*/  R2UR UR7, R6 ;  /* 0x00000000060772ca */ /* 0x000fe200000e0000 */
[----:B------:R-:W-:Y:S02]  /*0c70*/  USHF.R.U32.HI UR4, URZ, UR18, UR5 ;  /* 0x000000123f047299 */ /* 0x000fe40008011605 */
[----:B------:R-:W-:Y:S01]  /*0c80*/  UIADD3 UR5, UP0, URZ, -UR43, URZ ;  /* 0x8000002b3f057290 */ /* 0x000fe2000ff1e03f */
[----:B------:R-:W-:Y:S01]  /*0c90*/  ULDC.64 UR14, c[0x0][0x620] ;  /* 0x00018800000e7ab9 */ /* 0x000fe20000000a00 */
[----:B------:R-:W-:Y:S02]  /*0ca0*/  UMOV UR6, UR19 ;  /* 0x0000001300067c82 */ /* 0x000fe40008000000 */
[----:B------:R-:W-:Y:S01]  /*0cb0*/  UIADD3.X UR4, URZ, ~UR4, URZ, UP0, !UPT ;  /* 0x800000043f047290 */ /* 0x000fe200087fe43f */
[----:B------:R-:W-:Y:S01]  /*0cc0*/  ULDC UR9, c[0x0][0x618] ;  /* 0x0001860000097ab9 */ /* 0x000fe20000000800 */
[----:B------:R-:W-:-:S02]  /*0cd0*/  UIMAD UR12, UR11, UR12, UR10 ;  /* 0x0000000c0b0c72a4 */ /* 0x000fc4000f8e020a */
[----:B------:R-:W-:Y:S02]  /*0ce0*/  UIMAD UR4, UR4, UR14, URZ ;  /* 0x0000000e040472a4 */ /* 0x000fe4000f8e023f */
[----:B------:R-:W-:Y:S02]  /*0cf0*/  UIMAD.WIDE.U32 UR6, UR5, UR14, UR6 ;  /* 0x0000000e050672a5 */ /* 0x000fe4000f8e0006 */
[----:B------:R-:W-:Y:S01]  /*0d00*/  UIMAD UR4, UR5, UR15, UR4 ;  /* 0x0000000f050472a4 */ /* 0x000fe2000f8e0204 */
[----:B------:R-:W-:Y:S01]  /*0d10*/  ULDC UR10, c[0x0][0x608] ;  /* 0x00018200000a7ab9 */ /* 0x000fe20000000800 */
[----:B------:R-:W-:Y:S02]  /*0d20*/  ULDC UR18, c[0x0][0x658] ;  /* 0x0001960000127ab9 */ /* 0x000fe40000000800 */
[----:B------:R-:W-:Y:S01]  /*0d30*/  UIADD3 UR7, UR7, UR4, URZ ;  /* 0x0000000407077290 */ /* 0x000fe2000fffe03f */
[----:B------:R-:W-:Y:S02]  /*0d40*/  UMOV UR11, 0xffffffff ;  /* 0xffffffff000b7882 */ /* 0x000fe40000000000 */
[----:B------:R-:W-:Y:S01]  /*0d50*/  ULDC.64 UR4, c[0x0][0x640] ;  /* 0x0001900000047ab9 */ /* 0x000fe20000000a00 */
[----:B------:R-:W-:Y:S01]  /*0d60*/  USHF.R.U64 UR16, UR6, UR9, UR7 ;  /* 0x0000000906107299 */ /* 0x000fe20008001207 */
[----:B------:R-:W-:Y:S01]  /*0d70*/  ISETP.NE.U32.AND P0, PT, RZ, UR4, PT ;  /* 0x00000004ff007c0c */ /* 0x000fe2000bf05070 */
[----:B------:R-:W-:-:S02]  /*0d80*/  USHF.R.U32.HI UR7, URZ, UR9, UR7 ;  /* 0x000000093f077299 */ /* 0x000fc40008011607 */
[----:B------:R-:W-:Y:S01]  /*0d90*/  USHF.L.U32 UR6, UR11, UR18, URZ ;  /* 0x000000120b067299 */ /* 0x000fe2000800063f */
[----:B------:R-:W-:Y:S01]  /*0da0*/  ISETP.NE.AND.EX P0, PT, RZ, UR5, PT, P0 ;  /* 0x00000005ff007c0c */ /* 0x000fe2000bf05300 */
[----:B------:R-:W-:Y:S02]  /*0db0*/  USHF.R.U64 UR22, UR16, UR10, UR7 ;  /* 0x0000000a10167299 */ /* 0x000fe40008001207 */
[----:B------:R-:W-:Y:S02]  /*0dc0*/  USHF.R.U32.HI UR7, URZ, UR10, UR7 ;  /* 0x0000000a3f077299 */ /* 0x000fe40008011607 */
[----:B------:R-:W-:Y:S02]  /*0dd0*/  UISETP.NE.AND UP1, UPT, UR46, URZ, UPT ;  /* 0x0000003f2e00728c */ /* 0x000fe4000bf25270 */
[----:B------:R-:W-:Y:S01]  /*0de0*/  USHF.R.U64 UR23, UR22, UR18, UR7 ;  /* 0x0000001216177299 */ /* 0x000fe20008001207 */
[----:B------:R-:W-:Y:S01]  /*0df0*/  ULDC UR17, c[0x0][0x600] ;  /* 0x0001800000117ab9 */ /* 0x000fe20000000800 */
[----:B------:R-:W-:-:S02]  /*0e00*/  ULOP3.LUT UR13, URZ, UR6, URZ, 0x33, !UPT ;  /* 0x000000063f0d7292 */ /* 0x000fc4000f8e333f */
[----:B------:R-:W-:Y:S02]  /*0e10*/  UIADD3 UR15, UR17, -0x1, URZ ;  /* 0xffffffff110f7890 */ /* 0x000fe4000fffe03f */
[----:B------:R-:W-:Y:S02]  /*0e20*/  USEL UR12, UR8, UR12, !UP1 ;  /* 0x0000000c080c7287 */ /* 0x000fe4000c800000 */
[----:B------:R-:W-:Y:S01]  /*0e30*/  USHF.R.U32.HI UR7, URZ, UR18, UR7 ;  /* 0x000000123f077299 */ /* 0x000fe20008011607 */
[----:B------:R-:W-:Y:S01]  /*0e40*/  ULDC UR19, c[0x0][0x648] ;  /* 0x0001920000137ab9 */ /* 0x000fe20000000800 */
[----:B------:R-:W-:Y:S01]  /*0e50*/  ULDC UR20, c[0x0][0x638] ;  /* 0x00018e0000147ab9 */ /* 0x000fe20000000800 */
[----:B------:R-:W-:Y:S01]  /*0e60*/  UMOV UR21, 0x1 ;  /* 0x0000000100157882 */ /* 0x000fe20000000000 */
[----:B------:R-:W-:Y:S01]  /*0e70*/  UMOV UR6, UR23 ;  /* 0x0000001700067c82 */ /* 0x000fe20008000000 */
[----:B------:R-:W-:Y:S07]  /*0e80*/  @!P0 BRA `(.L_x_10) ;  /* 0x0000000000308947 */ /* 0x000fee0003800000 */
[----:B------:R-:W-:Y:S02]  /*0e90*/  ULDC UR10, c[0x0][0x64c] ;  /* 0x00019300000a7ab9 */ /* 0x000fe40000000800 */
        /* <DEDUP_REMOVED lines=8> */
[----:B------:R-:W-:-:S07]  /*0f20*/  UIMAD.WIDE.U32.X UR4, UR14, UR5, UR10, UP0 ;  /* 0x000000050e0472a5 */ /* 0x000fce00080e040a */
[----:B------:R-:W-:Y:S01]  /*0f30*/  UMOV UR6, UR4 ;  /* 0x0000000400067c82 */ /* 0x000fe20008000000 */
[----:B------:R-:W-:-:S05]  /*0f40*/  UMOV UR7, UR5 ;  /* 0x0000000500077c82 */ /* 0x000fca0008000000 */
.L_x_10:
[----:B------:R-:W-:Y:S01]  /*0f50*/  USHF.R.U64 UR5, UR6, UR19, UR7 ;  /* 0x0000001306057299 */ /* 0x000fe20008001207 */
[----:B------:R-:W-:Y:S01]  /*0f60*/  IMAD.MOV.U32 R0, RZ, RZ, 0x1 ;  /* 0x00000001ff007424 */ /* 0x000fe200078e00ff */
[----:B------:R-:W-:Y:S02]  /*0f70*/  USHF.L.U32 UR4, UR21, UR18, URZ ;  /* 0x0000001215047299 */ /* 0x000fe4000800063f */
[----:B------:R-:W-:Y:S02]  /*0f80*/  ULOP3.LUT UR13, UR22, UR13, URZ, 0xc0, !UPT ;  /* 0x0000000d160d7292 */ /* 0x000fe4000f8ec03f */
[----:B------:R-:W-:Y:S02]  /*0f90*/  UIADD3 UR6, -UR5, URZ, URZ ;  /* 0x0000003f05067290 */ /* 0x000fe4000fffe13f */
[----:B------:R-:W-:Y:S02]  /*0fa0*/  UIMAD UR13, UR4, UR5, UR13 ;  /* 0x00000005040d72a4 */ /* 0x000fe4000f8e020d */
[----:B------:R-:W-:-:S02]  /*0fb0*/  ULOP3.LUT UR15, UR16, UR15, URZ, 0xc0, !UPT ;  /* 0x0000000f100f7292 */ /* 0x000fc4000f8ec03f */
[----:B------:R-:W-:Y:S01]  /*0fc0*/  UIMAD UR4, UR6, UR20, UR23 ;  /* 0x00000014060472a4 */ /* 0x000fe2000f8e0217 */
[----:B------:R-:W-:Y:S01]  /*0fd0*/  ULDC UR5, c[0x0][0x610] ;  /* 0x0001840000057ab9 */ /* 0x000fe20000000800 */
[----:B------:R-:W-:Y:S02]  /*0fe0*/  UISETP.NE.AND UP0, UPT, UR46, URZ, UPT ;  /* 0x0000003f2e00728c */ /* 0x000fe4000bf05270 */
[----:B------:R-:W-:Y:S02]  /*0ff0*/  UIMAD UR12, UR13, UR5, UR12 ;  /* 0x000000050d0c72a4 */ /* 0x000fe4000f8e020c */
[----:B------:R-:W-:-:S04]  /*1000*/  UIMAD UR4, UR4, UR17, UR15 ;  /* 0x00000011040472a4 */ /* 0x000fc8000f8e020f */
[----:B------:R-:W-:Y:S02]  /*1010*/  USEL UR42, UR4, UR12, !UP0 ;  /* 0x0000000c042a7287 */ /* 0x000fe4000c000000 */
[----:B------:R-:W-:-:S12]  /*1020*/  USEL UR41, UR12, UR4, !UP0 ;  /* 0x000000040c297287 */ /* 0x000fd8000c000000 */
.L_x_8:
[----:B------:R-:W-:-:S08]  /*1030*/  NOP ;  /* 0x0000000000007918 */ /* 0x000fd00000000000 */
[----:B------:R-:W1:Y:S02]  /*1040*/  USETMAXREG.TRY_ALLOC.CTAPOOL UP0, 0xf0 ;  /* 0x000000f0000079c8 */ /* 0x000e640008000600 */
[----:B-1----:R-:W-:-:S13]  /*1050*/  PLOP3.LUT P0, PT, PT, PT, UP0, 0x80, 0x0 ;  /* 0x000000000000781c */ /* 0x002fda0003f0f008 */
[----:B------:R-:W-:Y:S05]  /*1060*/  @!P0 BRA `(.L_x_8) ;  /* 0xfffffffc00f08947 */ /* 0x000fea000383ffff */
[----:B------:R-:W-:Y:S01]  /*1070*/  ULDC.64 UR4, c[0x0][0x598] ;  /* 0x0001660000047ab9 */ /* 0x000fe20000000a00 */
[----:B------:R-:W-:Y:S01]  /*1080*/  ULDC.64 UR36, c[0x0][0x208] ;  /* 0x0000820000247ab9 */ /* 0x000fe20000000a00 */
[----:B------:R-:W-:-:S04]  /*1090*/  ISETP.NE.U32.AND P0, PT, RZ, UR4, PT ;  /* 0x00000004ff007c0c */ /* 0x000fc8000bf05070 */
[----:B------:R-:W-:-:S13]  /*10a0*/  ISETP.NE.AND.EX P0, PT, RZ, UR5, PT, P0 ;  /* 0x00000005ff007c0c */ /* 0x000fda000bf05300 */
[----:B------:R-:W-:Y:S05]  /*10b0*/  @!P0 BRA `(.L_x_11) ;  /* 0x00000000001c8947 */ /* 0x000fea0003800000 */
[----:B------:R-:W1:Y:S02]  /*10c0*/  LDC.64 R2, c[0x0][0x598] ;  /* 0x00016600ff027b82 */ /* 0x000e640000000a00 */
[----:B-1----:R-:W2:Y:S02]  /*10d0*/  LDG.E.64 R2, desc[UR36][R2.64] ;  /* 0x0000002402027981 */ /* 0x002ea4000c1e1b00 */
[----:B--2---:R-:W-:-:S04]  /*10e0*/  ISETP.NE.U32.AND P0, PT, R2, RZ, PT ;  /* 0x000000ff0200720c */ /* 0x004fc80003f05070 */
[----:B------:R-:W-:-:S13]  /*10f0*/  ISETP.NE.AND.EX P0, PT, R3, RZ, PT, P0 ;  /* 0x000000ff0300720c */ /* 0x000fda0003f05300 */
[----:B------:R-:W-:Y:S05]  /*1100*/  @!P0 BRA `(.L_x_11) ;  /* 0x0000000000088947 */ /* 0x000fea0003800000 */
[----:B------:R1:W5:Y:S01]  /*1110*/  LD.E R17, desc[UR36][R2.64] ;  /* 0x0000002402117980 */ /* 0x000362000c101900 */
[----:B------:R-:W-:Y:S05]  /*1120*/  BRA `(.L_x_12) ;  /* 0x0000000000247947 */ /* 0x000fea0003800000 */
.L_x_11:
[----:B------:R-:W-:Y:S02]  /*1130*/  ULDC.64 UR4, c[0x0][0x588] ;  /* 0x0001620000047ab9 */ /* 0x000fe40000000a00 */
[----:B------:R-:W-:-:S04]  /*1140*/  ISETP.NE.U32.AND P0, PT, RZ, UR4, PT ;  /* 0x00000004ff007c0c */ /* 0x000fc8000bf05070 */
[----:B------:R-:W-:-:S13]  /*1150*/  ISETP.NE.AND.EX P0, PT, RZ, UR5, PT, P0 ;  /* 0x00000005ff007c0c */ /* 0x000fda000bf05300 */
[----:B------:R-:W-:Y:S05]  /*1160*/  @!P0 BRA `(.L_x_13) ;  /* 0x00000000000c8947 */ /* 0x000fea0003800000 */
[----:B------:R-:W1:Y:S02]  /*1170*/  LDC.64 R2, c[0x0][0x588] ;  /* 0x00016200ff027b82 */ /* 0x000e640000000a00 */
[----:B-1----:R2:W5:Y:S01]  /*1180*/  LDG.E R17, desc[UR36][R2.64] ;  /* 0x0000002402117981 */ /* 0x002562000c1e1900 */
[----:B------:R-:W-:Y:S05]  /*1190*/  BRA `(.L_x_12) ;  /* 0x0000000000087947 */ /* 0x000fea0003800000 */
.L_x_13:
[----:B------:R-:W-:Y:S02]  /*11a0*/  ULDC UR4, c[0x0][0x580] ;  /* 0x0001600000047ab9 */ /* 0x000fe40000000800 */
[----:B------:R-:W-:-:S07]  /*11b0*/  IMAD.U32 R17, RZ, RZ, UR4 ;  /* 0x00000004ff117e24 */ /* 0x000fce000f8e00ff */
.L_x_12:
[----:B------:R-:W-:Y:S02]  /*11c0*/  ULDC.64 UR4, c[0x0][0x5a0] ;  /* 0x0001680000047ab9 */ /* 0x000fe40000000a00 */
[----:B------:R-:W-:-:S04]  /*11d0*/  ISETP.NE.U32.AND P0, PT, RZ, UR4, PT ;  /* 0x00000004ff007c0c */ /* 0x000fc8000bf05070 */
[----:B------:R-:W-:-:S13]  /*11e0*/  ISETP.NE.AND.EX P0, PT, RZ, UR5, PT, P0 ;  /* 0x00000005ff007c0c */ /* 0x000fda000bf05300 */
[----:B------:R-:W-:Y:S05]  /*11f0*/  @!P0 BRA `(.L_x_14) ;  /* 0x00000000001c8947 */ /* 0x000fea0003800000 */
[----:B-12---:R-:W1:Y:S02]  /*1200*/  LDC.64 R2, c[0x0][0x5a0] ;  /* 0x00016800ff027b82 */ /* 0x006e640000000a00 */
[----:B-1----:R-:W2:Y:S02]  /*1210*/  LDG.E.64 R2, desc[UR36][R2.64] ;  /* 0x0000002402027981 */ /* 0x002ea4000c1e1b00 */
[----:B--2---:R-:W-:-:S04]  /*1220*/  ISETP.NE.U32.AND P0, PT, R2, RZ, PT ;  /* 0x000000ff0200720c */ /* 0x004fc80003f05070 */
[----:B------:R-:W-:-:S13]  /*1230*/  ISETP.NE.AND.EX P0, PT, R3, RZ, PT, P0 ;  /* 0x000000ff0300720c */ /* 0x000fda0003f05300 */
[----:B------:R-:W-:Y:S05]  /*1240*/  @!P0 BRA `(.L_x_14) ;  /* 0x0000000000088947 */ /* 0x000fea0003800000 */
[----:B------:R1:W5:Y:S01]  /*1250*/  LD.E R18, desc[UR36][R2.64] ;  /* 0x0000002402127980 */ /* 0x000362000c101900 */
[----:B------:R-:W-:Y:S05]  /*1260*/  BRA `(.L_x_15) ;  /* 0x0000000000247947 */ /* 0x000fea0003800000 */
.L_x_14:
[----:B------:R-:W-:Y:S02]  /*1270*/  ULDC.64 UR4, c[0x0][0x590] ;  /* 0x0001640000047ab9 */ /* 0x000fe40000000a00 */
[----:B------:R-:W-:-:S04]  /*1280*/  ISETP.NE.U32.AND P0, PT, RZ, UR4, PT ;  /* 0x00000004ff007c0c */ /* 0x000fc8000bf05070 */
[----:B------:R-:W-:-:S13]  /*1290*/  ISETP.NE.AND.EX P0, PT, RZ, UR5, PT, P0 ;  /* 0x00000005ff007c0c */ /* 0x000fda000bf05300 */
[----:B------:R-:W-:Y:S05]  /*12a0*/  @!P0 BRA `(.L_x_16) ;  /* 0x00000000000c8947 */ /* 0x000fea0003800000 */
[----:B-12---:R-:W1:Y:S02]  /*12b0*/  LDC.64 R2, c[0x0][0x590] ;  /* 0x00016400ff027b82 */ /* 0x006e640000000a00 */
[----:B-1----:R2:W5:Y:S01]  /*12c0*/  LDG.E R18, desc[UR36][R2.64] ;  /* 0x0000002402127981 */ /* 0x002562000c1e1900 */
[----:B------:R-:W-:Y:S05]  /*12d0*/  BRA `(.L_x_15) ;  /* 0x0000000000087947 */ /* 0x000fea0003800000 */
.L_x_16:
[----:B------:R-:W-:Y:S02]  /*12e0*/  ULDC UR4, c[0x0][0x584] ;  /* 0x0001610000047ab9 */ /* 0x000fe40000000800 */
[----:B------:R-:W-:-:S07]  /*12f0*/  MOV R18, UR4 ;  /* 0x0000000400127c02 */ /* 0x000fce0008000f00 */
.L_x_15:
[----:B------:R-:W-:-:S13]  /*1300*/  LOP3.LUT P0, RZ, R0, 0xff, RZ, 0xc0, !PT ;  /* 0x000000ff00ff7812 */ /* 0x000fda000780c0ff */
[----:B------:R-:W-:Y:S05]  /*1310*/  @!P0 EXIT ;  /* 0x000000000000894d */ /* 0x000fea0003800000 */
[----:B------:R-:W-:Y:S01]  /*1320*/  ULDC UR4, c[0x0][0x28c] ;  /* 0x0000a30000047ab9 */ /* 0x000fe20000000800 */
[----:B------:R-:W-:Y:S01]  /*1330*/  UMOV UR38, URZ ;  /* 0x0000003f00267c82 */ /* 0x000fe20008000000 */
[----:B------:R-:W-:Y:S01]  /*1340*/  UIADD3 UR4, UR4, 0x7f, URZ ;  /* 0x0000007f04047890 */ /* 0x000fe2000fffe03f */
[----:B------:R-:W-:-:S03]  /*1350*/  UMOV UR39, URZ ;  /* 0x0000003f00277c82 */ /* 0x000fc60008000000 */
[----:B------:R-:W-:-:S04]  /*1360*/  USHF.R.S32.HI UR5, URZ, 0x1f, UR4 ;  /* 0x0000001f3f057899 */ /* 0x000fc80008011404 */
[----:B------:R-:W-:-:S04]  /*1370*/  ULEA.HI UR5, UR5, UR4, URZ, 0x7 ;  /* 0x0000000405057291 */ /* 0x000fc8000f8f383f */
[----:B------:R-:W-:-:S12]  /*1380*/  USHF.R.S32.HI UR44, URZ, 0x7, UR5 ;  /* 0x000000073f2c7899 */ /* 0x000fd80008011405 */
.L_x_552:
[----:B------:R-:W3:Y:S01]  /*1390*/  S2R R0, SR_TID.X ;  /* 0x0000000000007919 */ /* 0x000ee20000002100 */
[----:B----4-:R-:W4:Y:S01]  /*13a0*/  S2UR UR7, SR_CgaCtaId ;  /* 0x00000000000779c3 */ /* 0x010f220000008800 */
[----:B------:R-:W-:Y:S02]  /*13b0*/  UMOV UR6, 0x400 ;  /* 0x0000040000067882 */ /* 0x000fe40000000000 */
[----:B----4-:R-:W-:Y:S01]  /*13c0*/  ULEA UR6, UR7, UR6, 0x18 ;  /* 0x0000000607067291 */ /* 0x010fe2000f8ec03f */
[----:B---3--:R-:W-:-:S04]  /*13d0*/  LOP3.LUT R0, R0, 0x80, RZ, 0xc0, !PT ;  /* 0x0000008000007812 */ /* 0x008fc800078ec0ff */
[----:B------:R-:W-:-:S06]  /*13e0*/  SHF.R.U32.HI R0, RZ, 0x7, R0 ;  /* 0x00000007ff007819 */ /* 0x000fcc0000011600 */
[----:B------:R-:W3:Y:S02]  /*13f0*/  SHFL.IDX PT, R0, R0, RZ, 0x1f ;  /* 0x00001fff00007589 */ /* 0x000ee400000e0000 */
[----:B---3--:R-:W-:-:S13]  /*1400*/  R2UR UR4, R0 ;  /* 0x00000000000472ca */ /* 0x008fda00000e0000 */
[----:B------:R-:W-:-:S04]  /*1410*/  ULEA.HI UR5, UR4, UR4, URZ, 0x1 ;  /* 0x0000000404057291 */ /* 0x000fc8000f8f083f */
[----:B------:R-:W-:-:S04]  /*1420*/  ULOP3.LUT UR5, UR5, 0x7fffe, URZ, 0xc0, !UPT ;  /* 0x0007fffe05057892 */ /* 0x000fc8000f8ec03f */
[----:B------:R-:W-:-:S03]  /*1430*/  UIADD3 UR5, UR4, -UR5, URZ ;  /* 0x8000000504057290 */ /* 0x000fc6000fffe03f */
[----:B------:R-:W-:Y:S01]  /*1440*/  ULDC UR4, c[0x0][0x28c] ;  /* 0x0000a30000047ab9 */ /* 0x000fe20000000800 */
[----:B------:R-:W-:Y:S01]  /*1450*/  ULEA UR5, UR5, UR6, 0xd ;  /* 0x0000000605057291 */ /* 0x000fe2000f8e683f */
[----:B------:R-:W-:-:S03]  /*1460*/  ISETP.LT.AND P0, PT, RZ, UR4, PT ;  /* 0x00000004ff007c0c */ /* 0x000fc6000bf01270 */
[----:B------:R-:W-:-:S04]  /*1470*/  UIADD3 UR5, UR5, 0x100, URZ ;  /* 0x0000010005057890 */ /* 0x000fc8000fffe03f */
[----:B------:R-:W-:-:S04]  /*1480*/  USHF.R.U32.HI UR5, URZ, 0x4, UR5 ;  /* 0x000000043f057899 */ /* 0x000fc80008011605 */
[----:B------:R-:W-:-:S04]  /*1490*/  ULOP3.LUT UR5, UR5, 0x3fff, URZ, 0xc0, !UPT ;  /* 0x00003fff05057892 */ /* 0x000fc8000f8ec03f */
[----:B------:R-:W-:Y:S01]  /*14a0*/  ULOP3.LUT UR45, UR5, 0x10000, URZ, 0xfc, !UPT ;  /* 0x00010000052d7892 */ /* 0x000fe2000f8efc3f */
[----:B0-2---:R-:W-:Y:S11]  /*14b0*/  @P0 BRA `(.L_x_17) ;  /* 0x0000000000400947 */ /* 0x005ff60003800000 */
[----:B------:R-:W-:Y:S01]  /*14c0*/  MOV R0, 0x0 ;  /* 0x0000000000007802 */ /* 0x000fe20000000f00 */
[----:B------:R-:W-:Y:S01]  /*14d0*/  ULDC.64 UR4, c[0x4][0x68] ;  /* 0x01001a0000047ab9 */ /* 0x000fe20000000a00 */
[----:B------:R-:W-:Y:S01]  /*14e0*/  ULDC.64 UR6, c[0x4][0x8] ;  /* 0x0100020000067ab9 */ /* 0x000fe20000000a00 */
[----:B------:R-:W-:Y:S01]  /*14f0*/  IMAD.U32 R4, RZ, RZ, UR4 ;  /* 0x00000004ff047e24 */ /* 0x000fe2000f8e00ff */
[----:B-12---:R1:W2:Y:S01]  /*1500*/  LDC.64 R2, c[0x4][R0] ;  /* 0x0100000000027b82 */ /* 0x0062a20000000a00 */
[----:B------:R-:W-:Y:S01]  /*1510*/  IMAD.U32 R5, RZ, RZ, UR5 ;  /* 0x00000005ff057e24 */ /* 0x000fe2000f8e00ff */
[----:B------:R-:W-:Y:S01]  /*1520*/  ULDC.64 UR4, c[0x4][0x70] ;  /* 0x01001c0000047ab9 */ /* 0x000fe20000000a00 */
[----:B------:R-:W-:Y:S01]  /*1530*/  IMAD.U32 R10, RZ, RZ, UR6 ;  /* 0x00000006ff0a7e24 */ /* 0x000fe2000f8e00ff */
[----:B0-----:R-:W-:Y:S01]  /*1540*/  MOV R6, UR4 ;  /* 0x0000000400067c02 */ /* 0x001fe20008000f00 */
[----:B------:R-:W-:Y:S01]  /*1550*/  IMAD.U32 R7, RZ, RZ, UR5 ;  /* 0x00000005ff077e24 */ /* 0x000fe2000f8e00ff */
[----:B------:R-:W-:Y:S01]  /*1560*/  MOV R11, UR7 ;  /* 0x00000007000b7c02 */ /* 0x000fe20008000f00 */
[----:B------:R-:W-:Y:S01]  /*1570*/  IMAD.MOV.U32 R8, RZ, RZ, 0x1e1 ;  /* 0x000001e1ff087424 */ /* 0x000fe200078e00ff */
[----:B------:R-:W-:Y:S01]  /*1580*/  MOV R13, RZ ;  /* 0x000000ff000d7202 */ /* 0x000fe20000000f00 */
[----:B-1----:R-:W-:-:S07]  /*1590*/  IMAD.MOV.U32 R12, RZ, RZ, 0x1 ;  /* 0x00000001ff0c7424 */ /* 0x002fce00078e00ff */
[----:B------:R-:W-:-:S07]  /*15a0*/  LEPC R20, `(.L_x_17) ;  /* 0x000000001014794e */ /* 0x000fce0000000000 */
[----:B--2--5:R-:W-:Y:S05]  /*15b0*/  CALL.ABS.NOINC R2 ;  /* 0x0000000002007343 */ /* 0x024fea0003c00000 */
.L_x_17:
[----:B------:R-:W-:-:S06]  /*15c0*/  ULOP3.LUT UR4, UR40, 0x1, URZ, 0xfc, !UPT ;  /* 0x0000000128047892 */ /* 0x000fcc000f8efc3f */
[----:B------:R-:W-:-:S05]  /*15d0*/  IMAD.U32 R0, RZ, RZ, UR4 ;  /* 0x00000004ff007e24 */ /* 0x000fca000f8e00ff */
[----:B------:R-:W-:-:S13]  /*15e0*/  ISETP.NE.AND P0, PT, R0, 0x3, PT ;  /* 0x000000030000780c */ /* 0x000fda0003f05270 */
[----:B------:R-:W-:Y:S05]  /*15f0*/  @!P0 BRA `(.L_x_18) ;  /* 0x0000000000048947 */ /* 0x000fea0003800000 */
[----:B------:R-:W-:Y:S01]  /*1600*/  BPT.TRAP 0x1 ;  /* 0x000000040000795c */ /* 0x000fe20000300000 */
.L_x_18:
[----:B------:R-:W3:Y:S01]  /*1610*/  S2UR UR5, SR_CgaCtaId ;  /* 0x00000000000579c3 */ /* 0x000ee20000008800 */
[----:B------:R-:W-:Y:S01]  /*1620*/  UMOV UR4, 0x400 ;  /* 0x0000040000047882 */ /* 0x000fe20000000000 */
[----:B-12---:R-:W-:Y:S01]  /*1630*/  IMAD.U32 R3, RZ, RZ, UR39 ;  /* 0x00000027ff037e24 */ /* 0x006fe2000f8e00ff */
[----:B------:R-:W-:-:S04]  /*1640*/  MOV R2, UR38 ;  /* 0x0000002600027c02 */ /* 0x000fc80008000f00 */
[----:B------:R-:W-:Y:S01]  /*1650*/  SHF.L.U32 R2, R2, 0x1f, RZ ;  /* 0x0000001f02027819 */ /* 0x000fe200000006ff */
[----:B---3--:R-:W-:-:S06]  /*1660*/  ULEA UR4, UR5, UR4, 0x18 ;  /* 0x0000000405047291 */ /* 0x008fcc000f8ec03f */
[----:B------:R-:W-:-:S04]  /*1670*/  IMAD.U32 R0, RZ, RZ, UR4 ;  /* 0x00000004ff007e24 */ /* 0x000fc8000f8e00ff */
[----:B------:R-:W-:-:S04]  /*1680*/  IMAD R3, R3, 0x8, R0 ;  /* 0x0000000803037824 */ /* 0x000fc800078e0200 */
[----:B------:R1:W2:Y:S01]  /*1690*/  SYNCS.PHASECHK.TRANS64.TRYWAIT P1, [R3+URZ], R2 ;  /* 0x00000002030075a7 */ /* 0x0002a2000802017f */
[----:B------:R-:W-:Y:S05]  /*16a0*/  @!P0 BRA `(.L_x_19) ;  /* 0x0000000000048947 */ /* 0x000fea0003800000 */
[----:B------:R-:W-:Y:S01]  /*16b0*/  BPT.TRAP 0x1 ;  /* 0x000000040000795c */ /* 0x000fe20000300000 */
.L_x_19:
[----:B--2---:R-:W-:Y:S05]  /*16c0*/  @P1 BRA `(.L_x_20) ;  /* 0x0000000000081947 */ /* 0x004fea0003800000 */
[----:B------:R-:W2:Y:S02]  /*16d0*/  SYNCS.PHASECHK.TRANS64.TRYWAIT P1, [R3+URZ], R2 ;  /* 0x00000002030075a7 */ /* 0x000ea4000802017f */
[----:B--2---:R-:W-:Y:S05]  /*16e0*/  @!P1 BRA `(.L_x_21) ;  /* 0x0000017000049947 */ /* 0x004fea0003800000 */
.L_x_20:
[----:B------:R-:W-:-:S04]  /*16f0*/  UISETP.LT.AND UP0, UPT, UR44, 0x1, UPT ;  /* 0x000000012c00788c */ /* 0x000fc8000bf01270 */
[----:B------:R-:W-:-:S06]  /*1700*/  USEL UR4, UR44, 0x1, UP0 ;  /* 0x000000012c047887 */ /* 0x000fcc0008000000 */
[----:B-12---:R-:W-:Y:S01]  /*1710*/  MOV R2, UR4 ;  /* 0x0000000400027c02 */ /* 0x006fe20008000f00 */
[----:B------:R-:W-:Y:S05]  /*1720*/  WARPSYNC.ALL ;  /* 0x0000000000007948 */ /* 0x000fea0003800000 */
[----:B------:R-:W-:-:S04]  /*1730*/  IADD3 R2, -R2, UR44, RZ ;  /* 0x0000002c02027c10 */ /* 0x000fc8000fffe1ff */
[----:B------:R-:W-:Y:S02]  /*1740*/  ISETP.GE.AND P1, PT, R2, 0x1, PT ;  /* 0x000000010200780c */ /* 0x000fe40003f26270 */
[----:B------:R-:W-:Y:S01]  /*1750*/  R2UR UR4, R0 ;  /* 0x00000000000472ca */ /* 0x000fe200000e0000 */
[----:B------:R-:W-:Y:S01]  /*1760*/  ULEA UR5, UR39, UR45, 0xb ;  /* 0x0000002d27057291 */ /* 0x000fe2000f8e583f */
[----:B------:R-:W-:Y:S01]  /*1770*/  WARPGROUP.ARRIVE ;  /* 0x00000000000079c5 */ /* 0x000fe20000000000 */
[----:B------:R-:W-:Y:S01]  /*1780*/  UMOV UR9, 0x40000040 ;  /* 0x4000004000097882 */ /* 0x000fe20000000000 */
[----:B------:R-:W-:Y:S01]  /*1790*/  UMOV UR11, 0x40000040 ;  /* 0x40000040000b7882 */ /* 0x000fe20000000000 */
[----:B------:R-:W-:Y:S03]  /*17a0*/  STL [R1+0x2cc], R19 ;  /* 0x0002cc1301007387 */ /* 0x000fe60000100800 */
[----:B------:R-:W-:Y:S01]  /*17b0*/  UMOV UR8, UR5 ;  /* 0x0000000500087c82 */ /* 0x000fe20008000000 */
[----:B-----5:R-:W-:Y:S04]  /*17c0*/  STL [R1+0x2c8], R18 ;  /* 0x0002c81201007387 */ /* 0x020fe80000100800 */
[----:B------:R-:W-:Y:S01]  /*17d0*/  UIADD3 UR4, UR4, 0x18100, URZ ;  /* 0x0001810004047890 */ /* 0x000fe2000fffe03f */
[----:B------:R1:W-:Y:S03]  /*17e0*/  STL [R1+0x2c4], R17 ;  /* 0x0002c41101007387 */ /* 0x0003e60000100800 */
[----:B------:R-:W-:Y:S01]  /*17f0*/  USHF.R.U32.HI UR4, URZ, 0x4, UR4 ;  /* 0x000000043f047899 */ /* 0x000fe20008011604 */
[----:B------:R-:W-:Y:S03]  /*1800*/  STL [R1+0x2c0], R16 ;  /* 0x0002c01001007387 */ /* 0x000fe60000100800 */
[----:B------:R-:W-:Y:S01]  /*1810*/  ULOP3.LUT UR4, UR4, 0x3fff, URZ, 0xc0, !UPT ;  /* 0x00003fff04047892 */ /* 0x000fe2000f8ec03f */
[----:B------:R2:W-:Y:S03]  /*1820*/  STL [R1+0x2bc], R2 ;  /* 0x0002bc0201007387 */ /* 0x0005e60000100800 */
[----:B------:R-:W-:Y:S01]  /*1830*/  ULOP3.LUT UR4, UR4, 0x10000, URZ, 0xfc, !UPT ;  /* 0x0001000004047892 */ /* 0x000fe2000f8efc3f */
[----:B------:R3:W-:Y:S03]  /*1840*/  STL [R1+0x2d0], R0 ;  /* 0x0002d00001007387 */ /* 0x0007e60000100800 */
[----:B------:R-:W-:-:S07]  /*1850*/  ULEA UR6, UR39, UR4, 0xb ;  /* 0x0000000427067291 */ /* 0x000fce000f8e583f */
[----:B------:R-:W-:Y:S02]  /*1860*/  UMOV UR10, UR6 ;  /* 0x00000006000a7c82 */ /* 0x000fe40008000000 */
[----:B------:R-:W-:Y:S01]  /*1870*/  IGMMA.64x256x32.S8.S8 R24, gdesc[UR8], RZ, !UPT, gsb0 ;  /* 0x06600000081879f1 */ /* 0x000fe2000c0410ff */
[----:B------:R-:W-:Y:S01]  /*1880*/  UIADD3 UR8, UR5, 0x400, URZ ;  /* 0x0000040005087890 */ /* 0x000fe2000fffe03f */
[----:B------:R-:W-:Y:S01]  /*1890*/  UMOV UR9, 0x40000040 ;  /* 0x4000004000097882 */ /* 0x000fe20000000000 */
[----:B------:R-:W-:Y:S02]  /*18a0*/  WARPGROUP.DEPBAR.LE gsb0, 0x0 ;  /* 0x00008000000079c5 */ /* 0x000fe40000010000 */
[----:B------:R-:W-:Y:S01]  /*18b0*/  STL.64 [R1], R24 ;  /* 0x0000001801007387 */ /* 0x000fe20000100a00 */
[----:B------:R-:W-:Y:S01]  /*18c0*/  IMAD.MOV.U32 R235, RZ, RZ, R46 ;  /* 0x000000ffffeb7224 */ /* 0x000fe200078e002e */
[----:B------:R-:W-:Y:S01]  /*18d0*/  MOV R233, R48 ;  /* 0x0000003000e97202 */ /* 0x000fe20000000f00 */
[----:B------:R-:W-:Y:S01]  /*18e0*/  IMAD.MOV.U32 R234, RZ, RZ, R47 ;  /* 0x000000ffffea7224 */ /* 0x000fe200078e002f */
[----:B------:R-:W-:Y:S01]  /*18f0*/  STL.64 [R1+0x8], R26 ;  /* 0x0000081a01007387 */ /* 0x000fe20000100a00 */
        /* <DEDUP_REMOVED lines=73> */
[----:B-1----:R-:W-:Y:S01]  /*1d90*/  MOV R17, R135 ;  /* 0x0000008700117202 */ /* 0x002fe20000000f00 */
        /* <DEDUP_REMOVED lines=9> */
[----:B--2---:R-:W-:Y:S01]  /*1e30*/  MOV R2, R150 ;  /* 0x0000009600027202 */ /* 0x004fe20000000f00 */
[----:B------:R-:W-:Y:S01]  /*1e40*/  IMAD.MOV.U32 R196, RZ, RZ, R112 ;  /* 0x000000ffffc47224 */ /* 0x000fe200078e0070 */
[----:B------:R1:W-:Y:S01]  /*1e50*/  STL.64 [R1+0x50], R44 ;  /* 0x0000502c01007387 */ /* 0x0003e20000100a00 */
[----:B------:R-:W-:-:S02]  /*1e60*/  IMAD.MOV.U32 R197, RZ, RZ, R113 ;  /* 0x000000ffffc57224 */ /* 0x000fc400078e0071 */
[----:B------:R-:W-:Y:S01]  /*1e70*/  IMAD.MOV.U32 R199, RZ, RZ, R115 ;  /* 0x000000ffffc77224 */ /* 0x000fe200078e0073 */
[----:B------:R-:W-:Y:S01]  /*1e80*/  STL [R1+0x588], R155 ;  /* 0x0005889b01007387 */ /* 0x000fe20000100800 */
[----:B------:R-:W-:Y:S02]  /*1e90*/  IMAD.MOV.U32 R200, RZ, RZ, R116 ;  /* 0x000000ffffc87224 */ /* 0x000fe400078e0074 */
[----:B------:R-:W-:Y:S02]  /*1ea0*/  IMAD.MOV.U32 R202, RZ, RZ, R118 ;  /* 0x000000ffffca7224 */ /* 0x000fe400078e0076 */
[----:B------:R-:W-:Y:S02]  /*1eb0*/  IMAD.MOV.U32 R203, RZ, RZ, R119 ;  /* 0x000000ffffcb7224 */ /* 0x000fe400078e0077 */
[----:B------:R-:W-:Y:S02]  /*1ec0*/  IMAD.MOV.U32 R205, RZ, RZ, R121 ;  /* 0x000000ffffcd7224 */ /* 0x000fe400078e0079 */
[----:B------:R-:W-:-:S02]  /*1ed0*/  IMAD.MOV.U32 R206, RZ, RZ, R122 ;  /* 0x000000ffffce7224 */ /* 0x000fc400078e007a */
[----:B------:R-:W-:Y:S02]  /*1ee0*/  IMAD.MOV.U32 R208, RZ, RZ, R124 ;  /* 0x000000ffffd07224 */ /* 0x000fe400078e007c */
        /* <DEDUP_REMOVED lines=13> */
[----:B0-----:R-:W-:Y:S02]  /*1fc0*/  IMAD.MOV.U32 R7, RZ, RZ, R145 ;  /* 0x000000ffff077224 */ /* 0x001fe400078e0091 */
[----:B------:R-:W-:Y:S02]  /*1fd0*/  IMAD.MOV.U32 R6, RZ, RZ, R146 ;  /* 0x000000ffff067224 */ /* 0x000fe400078e0092 */
[----:B------:R-:W-:Y:S02]  /*1fe0*/  IMAD.MOV.U32 R4, RZ, RZ, R148 ;  /* 0x000000ffff047224 */ /* 0x000fe400078e0094 */
[----:B------:R-:W-:-:S02]  /*1ff0*/  IMAD.MOV.U32 R3, RZ, RZ, R149 ;  /* 0x000000ffff037224 */ /* 0x000fc400078e0095 */
[----:B---3--:R-:W-:Y:S02]  /*2000*/  IMAD.MOV.U32 R0, RZ, RZ, R151 ;  /* 0x000000ffff007224 */ /* 0x008fe400078e0097 */
[----:B-1----:R-:W-:-:S06]  /*2010*/  WARPGROUP.ARRIVE ;  /* 0x00000000000079c5 */ /* 0x002fcc0000000000 */
[----:B------:R-:W-:Y:S03]  /*2020*/  IGMMA.64x256x32.S8.S8 R24, gdesc[UR8], RZ, !UPT, gsb0 ;  /* 0x06600000081879f1 */ /* 0x000fe6000c0410ff */
[----:B------:R-:W-:Y:S02]  /*2030*/  WARPGROUP.DEPBAR.LE gsb0, 0x0 ;  /* 0x00008000000079c5 */ /* 0x000fe40000010000 */
[----:B------:R-:W-:Y:S04]  /*2040*/  STL.64 [R1+0x580], R150 ;  /* 0x0005809601007387 */ /* 0x000fe80000100a00 */
        /* <DEDUP_REMOVED lines=20> */
[----:B------:R0:W-:Y:S04]  /*2190*/  STL.64 [R1+0x4d8], R108 ;  /* 0x0004d86c01007387 */ /* 0x0001e80000100a00 */
[----:B0-----:R-:W2:Y:S04]  /*21a0*/  LDL.LU R108, [R1] ;  /* 0x00000000016c7983 */ /* 0x001ea80000300800 */
[----:B------:R-:W2:Y:S04]  /*21b0*/  LDL.LU R109, [R1+0x4] ;  /* 0x00000400016d7983 */ /* 0x000ea80000300800 */
        /* <DEDUP_REMOVED lines=19> */
[----:B------:R-:W2:Y:S01]  /*22f0*/  LDL.LU R129, [R1+0x54] ;  /* 0x0000540001817983 */ /* 0x000ea20000300800 */
        /* <DEDUP_REMOVED lines=31> */
[----:B------:R-:W-:Y:S01]  /*24f0*/  UIADD3 UR8, UR5, 0x2, URZ ;  /* 0x0000000205087890 */ /* 0x000fe2000fffe03f */
[----:B------:R-:W-:Y:S01]  /*2500*/  IMAD.MOV.U32 R214, RZ, RZ, R22 ;  /* 0x000000ffffd67224 */ /* 0x000fe200078e0016 */
[----:B------:R-:W-:Y:S01]  /*2510*/  UIADD3 UR10, UR6, 0x2, URZ ;  /* 0x00000002060a7890 */ /* 0x000fe2000fffe03f */
[----:B------:R-:W-:Y:S01]  /*2520*/  IMAD.MOV.U32 R216, RZ, RZ, R20 ;  /* 0x000000ffffd87224 */ /* 0x000fe200078e0014 */
[----:B------:R-:W-:Y:S01]  /*2530*/  UMOV UR9, 0x40000040 ;  /* 0x4000004000097882 */ /* 0x000fe20000000000 */
[----:B------:R-:W-:Y:S01]  /*2540*/  IMAD.MOV.U32 R217, RZ, RZ, R19 ;  /* 0x000000ffffd97224 */ /* 0x000fe200078e0013 */
[----:B------:R-:W-:Y:S01]  /*2550*/  UMOV UR11, 0x40000040 ;  /* 0x40000040000b7882 */ /* 0x000fe20000000000 */
        /* <DEDUP_REMOVED lines=11> */
[----:B------:R-:W-:-:S06]  /*2610*/  IMAD.MOV.U32 R235, RZ, RZ, R0 ;  /* 0x000000ffffeb7224 */ /* 0x000fcc00078e0000 */
[----:B--2---:R-:W-:-:S06]  /*2620*/  WARPGROUP.ARRIVE ;  /* 0x00000000000079c5 */ /* 0x004fcc0000000000 */
[----:B------:R-:W-:Y:S03]  /*2630*/  IGMMA.64x256x32.S8.S8 R108, gdesc[UR8], R108, gsb0 ;  /* 0x06600000086c79f1 */ /* 0x000fe6000804106c */
[----:B------:R-:W-:Y:S02]  /*2640*/  WARPGROUP.DEPBAR.LE gsb0, 0x0 ;  /* 0x00008000000079c5 */ /* 0x000fe40000010000 */
[----:B------:R-:W-:Y:S04]  /*2650*/  STL.64 [R1], R108 ;  /* 0x0000006c01007387 */ /* 0x000fe80000100a00 */
        /* <DEDUP_REMOVED lines=63> */
[----:B0-----:R-:W2:Y:S04]  /*2a50*/  LDL.LU R155, [R1+0x588] ;  /* 0x00058800019b7983 */ /* 0x001ea80000300800 */
[----:B------:R-:W3:Y:S04]  /*2a60*/  LDL.LU.64 R150, [R1+0x580] ;  /* 0x0005800001967983 */ /* 0x000ee80000300a00 */
        /* <DEDUP_REMOVED lines=20> */
[----:B------:R-:W3:Y:S01]  /*2bb0*/  LDL.LU.64 R108, [R1+0x4d8] ;  /* 0x0004d800016c7983 */ /* 0x000ee20000300a00 */
[----:B------:R-:W-:Y:S01]  /*2bc0*/  UIADD3 UR8, UR5, 0x402, URZ ;  /* 0x0000040205087890 */ /* 0x000fe2000fffe03f */
[----:B------:R-:W-:Y:S01]  /*2bd0*/  UMOV UR9, 0x40000040 ;  /* 0x4000004000097882 */ /* 0x000fe20000000000 */
[----:B---3--:R-:W-:-:S07]  /*2be0*/  WARPGROUP.ARRIVE ;  /* 0x00000000000079c5 */ /* 0x008fce0000000000 */
[----:B------:R-:W-:Y:S03]  /*2bf0*/  IGMMA.64x256x32.S8.S8 R24, gdesc[UR8], R24, gsb0 ;  /* 0x06600000081879f1 */ /* 0x000fe60008041018 */
        /* <DEDUP_REMOVED lines=65> */
[----:B0-----:R-:W3:Y:S04]  /*3010*/  LDL.LU.64 R24, [R1] ;  /* 0x0000000001187983 */ /* 0x001ee80000300a00 */
        /* <DEDUP_REMOVED lines=63> */
[----:B------:R-:W-:-:S02]  /*3410*/  UIADD3 UR8, UR5, 0x4, URZ ;  /* 0x0000000405087890 */ /* 0x000fc4000fffe03f */
[----:B------:R-:W-:Y:S01]  /*3420*/  UIADD3 UR10, UR6, 0x4, URZ ;  /* 0x00000004060a7890 */ /* 0x000fe2000fffe03f */
[----:B------:R-:W-:Y:S01]  /*3430*/  UMOV UR9, 0x40000040 ;  /* 0x4000004000097882 */ /* 0x000fe20000000000 */
[----:B------:R-:W-:Y:S01]  /*3440*/  UMOV UR11, 0x40000040 ;  /* 0x40000040000b7882 */ /* 0x000fe20000000000 */
[----:B---3--:R-:W-:-:S06]  /*3450*/  WARPGROUP.ARRIVE ;  /* 0x00000000000079c5 */ /* 0x008fcc0000000000 */
[----:B------:R-:W-:Y:S03]  /*3460*/  IGMMA.64x256x32.S8.S8 R24, gdesc[UR8], R24, gsb0 ;  /* 0x06600000081879f1 */ /* 0x000fe60008041018 */
[----:B------:R-:W-:Y:S02]  /*3470*/  WARPGROUP.DEPBAR.LE gsb0, 0x0 ;  /* 0x00008000000079c5 */ /* 0x000fe40000010000 */
[----:B------:R-:W-:Y:S01]  /*3480*/  STL.64 [R1], R24 ;  /* 0x0000001801007387 */ /* 0x000fe20000100a00 */
[----:B------:R-:W-:Y:S01]  /*3490*/  IMAD.MOV.U32 R4, RZ, RZ, R150 ;  /* 0x000000ffff047224 */ /* 0x000fe200078e0096 */
[----:B------:R-:W-:Y:S01]  /*34a0*/  MOV R3, R151 ;  /* 0x0000009700037202 */ /* 0x000fe20000000f00 */
[----:B------:R-:W-:Y:S01]  /*34b0*/  IMAD.MOV.U32 R5, RZ, RZ, R149 ;  /* 0x000000ffff057224 */ /* 0x000fe200078e0095 */
[----:B------:R-:W-:Y:S01]  /*34c0*/  STL.64 [R1+0x8], R26 ;  /* 0x0000081a01007387 */ /* 0x000fe20000100a00 */
[----:B------:R-:W-:Y:S01]  /*34d0*/  MOV R6, R148 ;  /* 0x0000009400067202 */ /* 0x000fe20000000f00 */
[----:B------:R-:W-:Y:S01]  /*34e0*/  IMAD.MOV.U32 R8, RZ, RZ, R146 ;  /* 0x000000ffff087224 */ /* 0x000fe200078e0092 */
[----:B------:R-:W-:Y:S01]  /*34f0*/  MOV R9, R145 ;  /* 0x0000009100097202 */ /* 0x000fe20000000f00 */
        /* <DEDUP_REMOVED lines=32> */
[----:B------:R0:W-:Y:S01]  /*3700*/  STL.64 [R1+0x50], R44 ;  /* 0x0000502c01007387 */ /* 0x0001e20000100a00 */
[----:B------:R-:W-:Y:S01]  /*3710*/  IMAD.MOV.U32 R207, RZ, RZ, R123 ;  /* 0x000000ffffcf7224 */ /* 0x000fe200078e007b */
[----:B------:R-:W-:Y:S01]  /*3720*/  MOV R202, R118 ;  /* 0x0000007600ca7202 */ /* 0x000fe20000000f00 */
[----:B------:R-:W-:Y:S01]  /*3730*/  IMAD.MOV.U32 R204, RZ, RZ, R120 ;  /* 0x000000ffffcc7224 */ /* 0x000fe200078e0078 */
[----:B------:R-:W3:Y:S01]  /*3740*/  LDL.LU.64 R150, [R1+0x4d0] ;  /* 0x0004d00001967983 */ /* 0x000ee20000300a00 */
        /* <DEDUP_REMOVED lines=96> */
[----:B------:R-:W-:-:S03]  /*3d50*/  IMAD.MOV.U32 R19, RZ, RZ, R47 ;  /* 0x000000ffff137224 */ /* 0x000fc600078e002f */
        /* <DEDUP_REMOVED lines=28> */
[----:B0-----:R-:W3:Y:S04]  /*3f20*/  LDL.LU.64 R44, [R1+0x328] ;  /* 0x00032800012c7983 */ /* 0x001ee80000300a00 */
        /* <DEDUP_REMOVED lines=11> */
[----:B------:R-:W-:-:S02]  /*3fe0*/  UMOV UR9, 0x40000040 ;  /* 0x4000004000097882 */ /* 0x000fc40000000000 */
[----:B--2---:R-:W-:Y:S01]  /*3ff0*/  STL [R1+0x2b8], R155 ;  /* 0x0002b89b01007387 */ /* 0x004fe20000100800 */
[----:B---3--:R-:W-:-:S06]  /*4000*/  WARPGROUP.ARRIVE ;  /* 0x00000000000079c5 */ /* 0x008fcc0000000000 */
        /* <DEDUP_REMOVED lines=80> */
[----:B------:R-:W-:Y:S01]  /*4510*/  IMAD.MOV.U32 R221, RZ, RZ, R21 ;  /* 0x000000ffffdd7224 */ /* 0x000fe200078e0015 */
[----:B------:R0:W5:Y:S01]  /*4520*/  LDL.LU R0, [R1+0x2d0] ;  /* 0x0002d00001007983 */ /* 0x0001620000300800 */
[----:B------:R-:W-:-:S02]  /*4530*/  IMAD.MOV.U32 R223, RZ, RZ, R15 ;  /* 0x000000ffffdf7224 */ /* 0x000fc400078e000f */
[----:B------:R-:W-:Y:S01]  /*4540*/  IMAD.MOV.U32 R224, RZ, RZ, R14 ;  /* 0x000000ffffe07224 */ /* 0x000fe200078e000e */
[----:B------:R0:W5:Y:S01]  /*4550*/  LDL.LU R19, [R1+0x2cc] ;  /* 0x0002cc0001137983 */ /* 0x0001620000300800 */
[----:B------:R-:W-:Y:S02]  /*4560*/  IMAD.MOV.U32 R226, RZ, RZ, R12 ;  /* 0x000000ffffe27224 */ /* 0x000fe400078e000c */
[----:B------:R-:W-:Y:S01]  /*4570*/  IMAD.MOV.U32 R227, RZ, RZ, R11 ;  /* 0x000000ffffe37224 */ /* 0x000fe200078e000b */
[----:B------:R0:W5:Y:S01]  /*4580*/  LDL.LU R18, [R1+0x2c8] ;  /* 0x0002c80001127983 */ /* 0x0001620000300800 */
[----:B------:R-:W-:Y:S02]  /*4590*/  IMAD.MOV.U32 R229, RZ, RZ, R9 ;  /* 0x000000ffffe57224 */ /* 0x000fe400078e0009 */
[----:B------:R-:W-:Y:S01]  /*45a0*/  IMAD.MOV.U32 R230, RZ, RZ, R8 ;  /* 0x000000ffffe67224 */ /* 0x000fe200078e0008 */
[----:B------:R0:W5:Y:S01]  /*45b0*/  LDL.LU R17, [R1+0x2c4] ;  /* 0x0002c40001117983 */ /* 0x0001620000300800 */
[----:B------:R-:W-:-:S02]  /*45c0*/  IMAD.MOV.U32 R232, RZ, RZ, R6 ;  /* 0x000000ffffe87224 */ /* 0x000fc400078e0006 */
[----:B------:R-:W-:Y:S01]  /*45d0*/  IMAD.MOV.U32 R233, RZ, RZ, R5 ;  /* 0x000000ffffe97224 */ /* 0x000fe200078e0005 */
[----:B------:R0:W5:Y:S01]  /*45e0*/  LDL.LU R16, [R1+0x2c0] ;  /* 0x0002c00001107983 */ /* 0x0001620000300800 */
[----:B------:R-:W-:-:S03]  /*45f0*/  IMAD.MOV.U32 R235, RZ, RZ, R3 ;  /* 0x000000ffffeb7224 */ /* 0x000fc600078e0003 */
[----:B------:R0:W5:Y:S03]  /*4600*/  LDL.LU R2, [R1+0x2bc] ;  /* 0x0002bc0001027983 */ /* 0x0001660000300800 */
        /* <DEDUP_REMOVED lines=67> */
[----:B-1----:R0:W5:Y:S04]  /*4a40*/  LDL.LU R155, [R1+0x2b8] ;  /* 0x0002b800019b7983 */ /* 0x0021680000300800 */
[----:B------:R-:W2:Y:S04]  /*4a50*/  LDL.LU.64 R150, [R1+0x2b0] ;  /* 0x0002b00001967983 */ /* 0x000ea80000300a00 */
        /* <DEDUP_REMOVED lines=20> */
[----:B------:R-:W2:Y:S01]  /*4ba0*/  LDL.LU.64 R108, [R1+0x208] ;  /* 0x00020800016c7983 */ /* 0x000ea20000300a00 */
[----:B------:R-:W-:Y:S01]  /*4bb0*/  UIADD3 UR8, UR5, 0x406, URZ ;  /* 0x0000040605087890 */ /* 0x000fe2000fffe03f */
[----:B------:R-:W-:Y:S01]  /*4bc0*/  UMOV UR9, 0x40000040 ;  /* 0x4000004000097882 */ /* 0x000fe20000000000 */
[----:B--2---:R-:W-:-:S07]  /*4bd0*/  WARPGROUP.ARRIVE ;  /* 0x00000000000079c5 */ /* 0x004fce0000000000 */
[----:B------:R-:W-:Y:S03]  /*4be0*/  IGMMA.64x256x32.S8.S8 R24, gdesc[UR8], R24, gsb0 ;  /* 0x06600000081879f1 */ /* 0x000fe60008041018 */
[----:B------:R-:W-:Y:S02]  /*4bf0*/  WARPGROUP.DEPBAR.LE gsb0, 0x0 ;  /* 0x00008000000079c5 */ /* 0x000fe40000010000 */
[----:B0-----:R-:W-:Y:S05]  /*4c00*/  @!P1 BRA `(.L_x_22) ;  /* 0x0000004000d49947 */ /* 0x001fea0003800000 */
[----:B------:R-:W-:Y:S01]  /*4c10*/  UIADD3 UR6, UR39, 0x1, URZ ;  /* 0x0000000127067890 */ /* 0x000fe2000fffe03f */
[----:B-----5:R-:W-:Y:S01]  /*4c20*/  R2UR UR5, R2 ;  /* 0x00000000020572ca */ /* 0x020fe200000e0000 */
[----:B------:R-:W-:Y:S02]  /*4c30*/  UMOV UR12, UR39 ;  /* 0x00000027000c7c82 */ /* 0x000fe40008000000 */
[----:B------:R-:W-:-:S04]  /*4c40*/  UISETP.NE.AND UP0, UPT, UR6, 0x3, UPT ;  /* 0x000000030600788c */ /* 0x000fc8000bf05270 */
[----:B------:R-:W-:Y:S02]  /*4c50*/  USEL UR7, URZ, 0x1, UP0 ;  /* 0x000000013f077887 */ /* 0x000fe40008000000 */
[----:B------:R-:W-:Y:S02]  /*4c60*/  USEL UR6, UR6, URZ, UP0 ;  /* 0x0000003f06067287 */ /* 0x000fe40008000000 */
[----:B------:R-:W-:-:S12]  /*4c70*/  ULOP3.LUT UR7, UR38, UR7, URZ, 0x3c, !UPT ;  /* 0x0000000726077292 */ /* 0x000fd8000f8e3c3f */
.L_x_29:
[----:B------:R-:W-:Y:S05]  /*4c80*/  @!P0 BRA `(.L_x_23) ;  /* 0x0000000000048947 */ /* 0x000fea0003800000 */
[----:B------:R-:W-:Y:S01]  /*4c90*/  BPT.TRAP 0x1 ;  /* 0x000000040000795c */ /* 0x000fe20000300000 */
.L_x_23:
[----:B------:R-:W0:Y:S01]  /*4ca0*/  S2UR UR9, SR_CgaCtaId ;  /* 0x00000000000979c3 */ /* 0x000e220000008800 */
[----:B------:R-:W-:Y:S01]  /*4cb0*/  UMOV UR8, 0x400 ;  /* 0x0000040000087882 */ /* 0x000fe20000000000 */
[----:B------:R-:W-:Y:S01]  /*4cc0*/  IMAD.U32 R2, RZ, RZ, UR6 ;  /* 0x00000006ff027e24 */ /* 0x000fe2000f8e00ff */
[----:B------:R-:W-:-:S04]  /*4cd0*/  MOV R3, UR7 ;  /* 0x0000000700037c02 */ /* 0x000fc80008000f00 */
[----:B------:R-:W-:Y:S01]  /*4ce0*/  SHF.L.U32 R3, R3, 0x1f, RZ ;  /* 0x0000001f03037819 */ /* 0x000fe200000006ff */
[----:B0-----:R-:W-:-:S06]  /*4cf0*/  ULEA UR8, UR9, UR8, 0x18 ;  /* 0x0000000809087291 */ /* 0x001fcc000f8ec03f */
[----:B------:R-:W-:-:S04]  /*4d00*/  IMAD.U32 R0, RZ, RZ, UR8 ;  /* 0x00000008ff007e24 */ /* 0x000fc8000f8e00ff */
[----:B------:R-:W-:-:S04]  /*4d10*/  IMAD R2, R2, 0x8, R0 ;  /* 0x0000000802027824 */ /* 0x000fc800078e0200 */
[----:B------:R0:W1:Y:S01]  /*4d20*/  SYNCS.PHASECHK.TRANS64.TRYWAIT P1, [R2+URZ], R3 ;  /* 0x00000003020075a7 */ /* 0x000062000802017f */
[----:B------:R-:W-:Y:S05]  /*4d30*/  @!P0 BRA `(.L_x_24) ;  /* 0x0000000000048947 */ /* 0x000fea0003800000 */
[----:B------:R-:W-:Y:S01]  /*4d40*/  BPT.TRAP 0x1 ;  /* 0x000000040000795c */ /* 0x000fe20000300000 */
.L_x_24:
[----:B-1----:R-:W-:Y:S05]  /*4d50*/  @P1 BRA `(.L_x_25) ;  /* 0x0000000000081947 */ /* 0x002fea0003800000 */
[----:B------:R-:W1:Y:S02]  /*4d60*/  SYNCS.PHASECHK.TRANS64.TRYWAIT P1, [R2+URZ], R3 ;  /* 0x00000003020075a7 */ /* 0x000e64000802017f */
[----:B-1----:R-:W-:Y:S05]  /*4d70*/  @!P1 BRA `(.L_x_26) ;  /* 0x0000013800749947 */ /* 0x002fea0003800000 */
.L_x_25:
        /* <DEDUP_REMOVED lines=64> */
[----:B--2---:R-:W2:Y:S04]  /*5180*/  LDL.LU.64 R24, [R1] ;  /* 0x0000000001187983 */ /* 0x004ea80000300a00 */
        /* <DEDUP_REMOVED lines=63> */
[----:B------:R-:W-:-:S02]  /*5580*/  ULEA UR13, UR6, UR45, 0xb ;  /* 0x0000002d060d7291 */ /* 0x000fc4000f8e583f */
[----:B------:R-:W-:Y:S01]  /*5590*/  ULEA UR14, UR6, UR4, 0xb ;  /* 0x00000004060e7291 */ /* 0x000fe2000f8e583f */
[----:B------:R-:W-:Y:S01]  /*55a0*/  STL [R1+0x2cc], R19 ;  /* 0x0002cc1301007387 */ /* 0x000fe20000100800 */
[----:B------:R-:W-:Y:S01]  /*55b0*/  UMOV UR9, 0x40000040 ;  /* 0x4000004000097882 */ /* 0x000fe20000000000 */
[----:B------:R-:W-:Y:S02]  /*55c0*/  UMOV UR11, 0x40000040 ;  /* 0x40000040000b7882 */ /* 0x000fe40000000000 */
[----:B------:R-:W-:Y:S01]  /*55d0*/  UMOV UR8, UR13 ;  /* 0x0000000d00087c82 */ /* 0x000fe20008000000 */
[----:B------:R-:W-:Y:S01]  /*55e0*/  STL [R1+0x2c8], R18 ;  /* 0x0002c81201007387 */ /* 0x000fe20000100800 */
[----:B------:R-:W-:-:S03]  /*55f0*/  UMOV UR10, UR14 ;  /* 0x0000000e000a7c82 */ /* 0x000fc60008000000 */
[----:B------:R-:W-:Y:S04]  /*5600*/  STL [R1+0x2c4], R17 ;  /* 0x0002c41101007387 */ /* 0x000fe80000100800 */
[----:B------:R-:W-:Y:S04]  /*5610*/  STL [R1+0x2c0], R16 ;  /* 0x0002c01001007387 */ /* 0x000fe80000100800 */
[----:B------:R3:W-:Y:S01]  /*5620*/  STL [R1+0x2bc], R0 ;  /* 0x0002bc0001007387 */ /* 0x0007e20000100800 */
[----:B--2---:R-:W-:-:S06]  /*5630*/  WARPGROUP.ARRIVE ;  /* 0x00000000000079c5 */ /* 0x004fcc0000000000 */
[----:B------:R-:W-:Y:S03]  /*5640*/  IGMMA.64x256x32.S8.S8 R24, gdesc[UR8], R24, gsb0 ;  /* 0x06600000081879f1 */ /* 0x000fe60008041018 */
[----:B------:R-:W-:Y:S02]  /*5650*/  WARPGROUP.DEPBAR.LE gsb0, 0x0 ;  /* 0x00008000000079c5 */ /* 0x000fe40000010000 */
[----:B------:R-:W-:Y:S01]  /*5660*/  STL.64 [R1], R24 ;  /* 0x0000001801007387 */ /* 0x000fe20000100a00 */
[----:B01----:R-:W-:Y:S01]  /*5670*/  IMAD.MOV.U32 R2, RZ, RZ, R150 ;  /* 0x000000ffff027224 */ /* 0x003fe200078e0096 */
[----:B---3--:R-:W-:Y:S01]  /*5680*/  MOV R0, R151 ;  /* 0x0000009700007202 */ /* 0x008fe20000000f00 */
        /* <DEDUP_REMOVED lines=41> */
[----:B------:R-:W2:Y:S01]  /*5920*/  LDL.LU.64 R150, [R1+0x780] ;  /* 0x0007800001967983 */ /* 0x000ea20000300a00 */
        /* <DEDUP_REMOVED lines=96> */
[----:B------:R-:W-:-:S03]  /*5f30*/  IMAD.MOV.U32 R234, RZ, RZ, R47 ;  /* 0x000000ffffea7224 */ /* 0x000fc600078e002f */
        /* <DEDUP_REMOVED lines=28> */
[----:B0-----:R-:W2:Y:S04]  /*6100*/  LDL.LU.64 R44, [R1+0x5d8] ;  /* 0x0005d800012c7983 */ /* 0x001ea80000300a00 */
        /* <DEDUP_REMOVED lines=11> */
[----:B------:R-:W-:-:S02]  /*61c0*/  UMOV UR9, 0x40000040 ;  /* 0x4000004000097882 */ /* 0x000fc40000000000 */
[----:B------:R-:W-:Y:S01]  /*61d0*/  STL [R1+0x580], R155 ;  /* 0x0005809b01007387 */ /* 0x000fe20000100800 */
[----:B--2---:R-:W-:-:S06]  /*61e0*/  WARPGROUP.ARRIVE ;  /* 0x00000000000079c5 */ /* 0x004fcc0000000000 */
        /* <DEDUP_REMOVED lines=74> */
[----:B------:R-:W-:-:S02]  /*6690*/  IMAD.MOV.U32 R151, RZ, RZ, R214 ;  /* 0x000000ffff977224 */ /* 0x000fc400078e00d6 */
[----:B------:R-:W-:Y:S01]  /*66a0*/  IMAD.MOV.U32 R155, RZ, RZ, R213 ;  /* 0x000000ffff9b7224 */ /* 0x000fe200078e00d5 */
[----:B------:R-:W-:Y:S01]  /*66b0*/  MOV R213, R23 ;  /* 0x0000001700d57202 */ /* 0x000fe20000000f00 */
        /* <DEDUP_REMOVED lines=14> */
[----:B------:R-:W-:Y:S01]  /*67a0*/  IMAD.MOV.U32 R235, RZ, RZ, R0 ;  /* 0x000000ffffeb7224 */ /* 0x000fe200078e0000 */
[----:B------:R-:W-:Y:S02]  /*67b0*/  UIADD3 UR8, UR13, 0x2, URZ ;  /* 0x000000020d087890 */ /* 0x000fe4000fffe03f */
[----:B------:R-:W-:Y:S01]  /*67c0*/  UIADD3 UR10, UR14, 0x2, URZ ;  /* 0x000000020e0a7890 */ /* 0x000fe2000fffe03f */
[----:B------:R-:W-:Y:S01]  /*67d0*/  UMOV UR9, 0x40000040 ;  /* 0x4000004000097882 */ /* 0x000fe20000000000 */
[----:B------:R-:W-:Y:S01]  /*67e0*/  UMOV UR11, 0x40000040 ;  /* 0x40000040000b7882 */ /* 0x000fe20000000000 */
        /* <DEDUP_REMOVED lines=236> */
[----:B------:R-:W-:Y:S01]  /*76b0*/  STL.64 [R1+0x30], R36 ;  /* 0x0000302401007387 */ /* 0x000fe20000100a00 */
[----:B------:R-:W-:-:S03]  /*76c0*/  IMAD.MOV.U32 R3, RZ, RZ, R150 ;  /* 0x000000ffff037224 */ /* 0x000fc600078e0096 */
[----:B------:R-:W-:Y:S01]  /*76d0*/  STL.64 [R1+0x38], R38 ;  /* 0x0000382601007387 */ /* 0x000fe20000100a00 */
[----:B------:R-:W-:-:S03]  /*76e0*/  IMAD.MOV.U32 R2, RZ, RZ, R151 ;  /* 0x000000ffff027224 */ /* 0x000fc600078e0097 */
[----:B------:R-:W-:Y:S01]  /*76f0*/  STL.64 [R1+0x40], R40 ;  /* 0x0000402801007387 */ /* 0x000fe20000100a00 */
[----:B------:R-:W-:Y:S01]  /*7700*/  IMAD.MOV.U32 R5, RZ, RZ, R148 ;  /* 0x000000ffff057224 */ /* 0x000fe200078e0094 */
[----:B------:R-:W-:Y:S02]  /*7710*/  MOV R4, R149 ;  /* 0x0000009500047202 */ /* 0x000fe40000000f00 */
[----:B------:R-:W-:Y:S01]  /*7720*/  STL.64 [R1+0x48], R42 ;  /* 0x0000482a01007387 */ /* 0x000fe20000100a00 */
[----:B------:R-:W-:Y:S01]  /*7730*/  MOV R7, R146 ;  /* 0x0000009200077202 */ /* 0x000fe20000000f00 */
[----:B------:R-:W-:Y:S02]  /*7740*/  IMAD.MOV.U32 R6, RZ, RZ, R147 ;  /* 0x000000ffff067224 */ /* 0x000fe400078e0093 */
[----:B------:R0:W-:Y:S01]  /*7750*/  STL.64 [R1+0x50], R44 ;  /* 0x0000502c01007387 */ /* 0x0001e20000100a00 */
[----:B------:R-:W-:-:S03]  /*7760*/  IMAD.MOV.U32 R9, RZ, RZ, R144 ;  /* 0x000000ffff097224 */ /* 0x000fc600078e0090 */
[----:B------:R-:W3:Y:S01]  /*7770*/  LDL.LU.64 R150, [R1+0x4c8] ;  /* 0x0004c80001967983 */ /* 0x000ee20000300a00 */
[----:B------:R-:W-:Y:S01]  /*7780*/  IMAD.MOV.U32 R8, RZ, RZ, R145 ;  /* 0x000000ffff087224 */ /* 0x000fe200078e0091 */
[----:B------:R-:W-:Y:S02]  /*7790*/  MOV R10, R143 ;  /* 0x0000008f000a7202 */ /* 0x000fe40000000f00 */
[----:B------:R-:W3:Y:S01]  /*77a0*/  LDL.LU.64 R148, [R1+0x4c0] ;  /* 0x0004c00001947983 */ /* 0x000ee20000300a00 */
[----:B------:R-:W-:Y:S01]  /*77b0*/  IMAD.MOV.U32 R11, RZ, RZ, R142 ;  /* 0x000000ffff0b7224 */ /* 0x000fe200078e008e */
[----:B------:R-:W-:Y:S02]  /*77c0*/  MOV R13, R140 ;  /* 0x0000008c000d7202 */ /* 0x000fe40000000f00 */
[----:B------:R-:W3:Y:S01]  /*77d0*/  LDL.LU.64 R146, [R1+0x4b8] ;  /* 0x0004b80001927983 */ /* 0x000ee20000300a00 */
[----:B------:R-:W-:-:S03]  /*77e0*/  IMAD.MOV.U32 R12, RZ, RZ, R141 ;  /* 0x000000ffff0c7224 */ /* 0x000fc600078e008d */
[----:B------:R-:W3:Y:S01]  /*77f0*/  LDL.LU.64 R144, [R1+0x4b0] ;  /* 0x0004b00001907983 */ /* 0x000ee20000300a00 */
[----:B------:R-:W-:Y:S01]  /*7800*/  IMAD.MOV.U32 R15, RZ, RZ, R138 ;  /* 0x000000ffff0f7224 */ /* 0x000fe200078e008a */
[----:B------:R-:W-:Y:S01]  /*7810*/  MOV R20, R137 ;  /* 0x0000008900147202 */ /* 0x000fe20000000f00 */
[----:B------:R-:W-:Y:S01]  /*7820*/  IMAD.MOV.U32 R14, RZ, RZ, R139 ;  /* 0x000000ffff0e7224 */ /* 0x000fe200078e008b */
        /* <DEDUP_REMOVED lines=246> */
[----:B------:R0:W5:Y:S04]  /*8790*/  LDL.LU R19, [R1+0x2cc] ;  /* 0x0002cc0001137983 */ /* 0x0001680000300800 */
[----:B------:R0:W5:Y:S04]  /*87a0*/  LDL.LU R18, [R1+0x2c8] ;  /* 0x0002c80001127983 */ /* 0x0001680000300800 */
[----:B------:R0:W5:Y:S04]  /*87b0*/  LDL.LU R17, [R1+0x2c4] ;  /* 0x0002c40001117983 */ /* 0x0001680000300800 */
[----:B------:R0:W5:Y:S04]  /*87c0*/  LDL.LU R16, [R1+0x2c0] ;  /* 0x0002c00001107983 */ /* 0x0001680000300800 */
[----:B------:R0:W5:Y:S01]  /*87d0*/  LDL.LU R0, [R1+0x2bc] ;  /* 0x0002bc0001007983 */ /* 0x0001620000300800 */
        /* <DEDUP_REMOVED lines=96> */
[----:B------:R-:W-:Y:S01]  /*8de0*/  BPT.TRAP 0x1 ;  /* 0x000000040000795c */ /* 0x000fe20000300000 */
.L_x_27:
[----:B-----5:R-:W-:Y:S01]  /*8df0*/  ISETP.NE.AND P1, PT, R19, RZ, PT ;  /* 0x000000ff1300720c */ /* 0x020fe20003f25270 */
[----:B------:R-:W-:Y:S01]  /*8e00*/  IMAD.U32 R2, RZ, RZ, UR12 ;  /* 0x0000000cff027e24 */ /* 0x000fe2000f8e00ff */
[----:B------:R-:W-:-:S11]  /*8e10*/  UISETP.GT.U32.AND UP0, UPT, UR40, 0x1, UPT ;  /* 0x000000012800788c */ /* 0x000fd6000bf04070 */
[----:B------:R-:W-:-:S05]  /*8e20*/  @P1 LEA R2, R2, R0, 0x3 ;  /* 0x0000000002021211 */ /* 0x000fca00078e18ff */
[----:B------:R-:W-:-:S05]  /*8e30*/  @P1 VIADD R2, R2, 0x18 ;  /* 0x0000001802021836 */ /* 0x000fca0000000000 */
[----:B------:R-:W-:-:S04]  /*8e40*/  @P1 PRMT R2, R155, 0x654, R2 ;  /* 0x000006549b021816 */ /* 0x000fc80000000002 */
[----:B------:R0:W-:Y:S01]  /*8e50*/  @P1 SYNCS.ARRIVE.TRANS64.RED.A1T0 RZ, [R2+URZ], RZ ;  /* 0x000000ff02ff19a7 */ /* 0x0001e2000810043f */
[----:B------:R-:W-:-:S13]  /*8e60*/  PLOP3.LUT P1, PT, PT, PT, UP0, 0x80, 0x0 ;  /* 0x000000000000781c */ /* 0x000fda0003f2f008 */
[----:B0-----:R-:W-:Y:S05]  /*8e70*/  @P1 BRA `(.L_x_28) ;  /* 0x0000000000041947 */ /* 0x001fea0003800000 */
[----:B------:R-:W-:Y:S01]  /*8e80*/  BPT.TRAP 0x1 ;  /* 0x000000040000795c */ /* 0x000fe20000300000 */
.L_x_28:
[----:B------:R-:W-:Y:S02]  /*8e90*/  UISETP.GT.AND UP2, UPT, UR5, 0x1, UPT ;  /* 0x000000010500788c */ /* 0x000fe4000bf44270 */
[----:B------:R-:W-:Y:S02]  /*8ea0*/  UIADD3 UR6, UR6, 0x1, URZ ;  /* 0x0000000106067890 */ /* 0x000fe4000fffe03f */
[----:B------:R-:W-:Y:S02]  /*8eb0*/  UIADD3 UR12, UR12, 0x1, URZ ;  /* 0x000000010c0c7890 */ /* 0x000fe4000fffe03f */
[----:B------:R-:W-:Y:S01]  /*8ec0*/  PLOP3.LUT P1, PT, PT, PT, UP2, 0x80, 0x0 ;  /* 0x000000000000781c */ /* 0x000fe20003f2f028 */
[----:B------:R-:W-:Y:S02]  /*8ed0*/  UISETP.NE.AND UP0, UPT, UR6, 0x3, UPT ;  /* 0x000000030600788c */ /* 0x000fe4000bf05270 */
[----:B------:R-:W-:Y:S02]  /*8ee0*/  UIADD3 UR8, UR5, -0x1, URZ ;  /* 0xffffffff05087890 */ /* 0x000fe4000fffe03f */
[----:B------:R-:W-:-:S02]  /*8ef0*/  USEL UR5, URZ, 0x1, UP0 ;  /* 0x000000013f057887 */ /* 0x000fc40008000000 */
[----:B------:R-:W-:Y:S02]  /*8f00*/  UISETP.NE.AND UP1, UPT, UR12, 0x3, UPT ;  /* 0x000000030c00788c */ /* 0x000fe4000bf25270 */
[----:B------:R-:W-:Y:S02]  /*8f10*/  ULOP3.LUT UR7, UR7, UR5, URZ, 0x3c, !UPT ;  /* 0x0000000507077292 */ /* 0x000fe4000f8e3c3f */
[----:B------:R-:W-:Y:S02]  /*8f20*/  USEL UR6, UR6, URZ, UP0 ;  /* 0x0000003f06067287 */ /* 0x000fe40008000000 */
[----:B------:R-:W-:Y:S01]  /*8f30*/  USEL UR12, UR12, URZ, UP1 ;  /* 0x0000003f0c0c7287 */ /* 0x000fe20008800000 */
[----:B------:R-:W-:Y:S01]  /*8f40*/  UMOV UR5, UR8 ;  /* 0x0000000800057c82 */ /* 0x000fe20008000000 */
[----:B------:R-:W-:Y:S10]  /*8f50*/  @P1 BRA `(.L_x_29) ;  /* 0xffffffbc00481947 */ /* 0x000ff4000383ffff */
.L_x_22:
[----:B-----5:R-:W0:Y:S02]  /*8f60*/  LDC R2, c[0x0][0x28c] ;  /* 0x0000a300ff027b82 */ /* 0x020e240000000800 */
[----:B0-----:R-:W-:-:S13]  /*8f70*/  ISETP.GE.AND P1, PT, R2, 0x1, PT ;  /* 0x000000010200780c */ /* 0x001fda0003f26270 */
[----:B------:R-:W-:Y:S05]  /*8f80*/  @!P1 BRA `(.L_x_30) ;  /* 0x0000000000549947 */ /* 0x000fea0003800000 */
[----:B------:R-:W-:Y:S05]  /*8f90*/  @!P0 BRA `(.L_x_31) ;  /* 0x0000000000048947 */ /* 0x000fea0003800000 */
[----:B------:R-:W-:Y:S01]  /*8fa0*/  BPT.TRAP 0x1 ;  /* 0x000000040000795c */ /* 0x000fe20000300000 */
.L_x_31:
[----:B------:R-:W-:Y:S01]  /*8fb0*/  ISETP.NE.AND P0, PT, R19, RZ, PT ;  /* 0x000000ff1300720c */ /* 0x000fe20003f05270 */
[----:B------:R-:W-:-:S12]  /*8fc0*/  BSSY B0, `(.L_x_32) ;  /* 0x000000d000007945 */ /* 0x000fd80003800000 */
[----:B------:R-:W-:Y:S05]  /*8fd0*/  @!P0 BRA `(.L_x_33) ;  /* 0x00000000002c8947 */ /* 0x000fea0003800000 */
[----:B------:R-:W-:-:S04]  /*8fe0*/  UISETP.LT.AND UP0, UPT, UR44, 0x1, UPT ;  /* 0x000000012c00788c */ /* 0x000fc8000bf01270 */
[----:B------:R-:W-:-:S04]  /*8ff0*/  USEL UR6, UR44, 0x1, UP0 ;  /* 0x000000012c067887 */ /* 0x000fc80008000000 */
[----:B------:R-:W-:-:S04]  /*9000*/  UIADD3 UR6, UR39, UR44, -UR6 ;  /* 0x0000002c27067290 */ /* 0x000fc8000fffe806 */
[----:B------:R-:W-:-:S04]  /*9010*/  UIMAD.WIDE.U32 UR4, UR6, -0x55555555, URZ ;  /* 0xaaaaaaab060478a5 */ /* 0x000fc8000f8e003f */
[----:B------:R-:W-:-:S04]  /*9020*/  USHF.R.U32.HI UR4, URZ, 0x1, UR5 ;  /* 0x000000013f047899 */ /* 0x000fc80008011605 */
[----:B------:R-:W-:-:S06]  /*9030*/  UIMAD UR6, UR4, -0x3, UR6 ;  /* 0xfffffffd040678a4 */ /* 0x000fcc000f8e0206 */
[----:B------:R-:W-:-:S05]  /*9040*/  MOV R2, UR6 ;  /* 0x0000000600027c02 */ /* 0x000fca0008000f00 */
[----:B------:R-:W-:-:S05]  /*9050*/  IMAD R0, R2, 0x8, R0 ;  /* 0x0000000802007824 */ /* 0x000fca00078e0200 */
[----:B------:R-:W-:-:S04]  /*9060*/  IADD3 R0, R0, 0x18, RZ ;  /* 0x0000001800007810 */ /* 0x000fc80007ffe0ff */
[----:B------:R-:W-:-:S04]  /*9070*/  PRMT R0, R155, 0x654, R0 ;  /* 0x000006549b007816 */ /* 0x000fc80000000000 */
[----:B------:R0:W-:Y:S03]  /*9080*/  SYNCS.ARRIVE.TRANS64.RED.A1T0 RZ, [R0+URZ], RZ ;  /* 0x000000ff00ff79a7 */ /* 0x0001e6000810043f */
.L_x_33:
[----:B------:R-:W-:Y:S05]  /*9090*/  BSYNC B0 ;  /* 0x0000000000007941 */ /* 0x000fea0003800000 */
.L_x_32:
[----:B------:R-:W-:-:S06]  /*90a0*/  UISETP.GT.U32.AND UP0, UPT, UR40, 0x1, UPT ;  /* 0x000000012800788c */ /* 0x000fcc000bf04070 */
[----:B------:R-:W-:-:S13]  /*90b0*/  PLOP3.LUT P0, PT, PT, PT, UP0, 0x80, 0x0 ;  /* 0x000000000000781c */ /* 0x000fda0003f0f008 */
[----:B------:R-:W-:Y:S05]  /*90c0*/  @P0 BRA `(.L_x_30) ;  /* 0x0000000000040947 */ /* 0x000fea0003800000 */
[----:B------:R-:W-:Y:S01]  /*90d0*/  BPT.TRAP 0x1 ;  /* 0x000000040000795c */ /* 0x000fe20000300000 */
.L_x_30:
[----:B------:R-:W1:Y:S01]  /*90e0*/  S2R R6, SR_TID.X ;  /* 0x0000000000067919 */ /* 0x000e620000002100 */
[----:B------:R-:W-:Y:S01]  /*90f0*/  IMAD.MOV.U32 R13, RZ, RZ, 0x6540 ;  /* 0x00006540ff0d7424 */ /* 0x000fe200078e00ff */
[----:B------:R-:W-:Y:S02]  /*9100*/  UIMAD.WIDE UR8, UR41, 0x100, URZ ;  /* 0x00000100290878a5 */ /* 0x000fe4000f8e023f */
[----:B------:R-:W-:Y:S01]  /*9110*/  USHF.R.S32.HI UR10, URZ, 0x1f, UR43 ;  /* 0x0000001f3f0a7899 */ /* 0x000fe2000801142b */
[----:B------:R-:W-:Y:S01]  /*9120*/  ULDC.64 UR6, c[0x0][0x5d0] ;  /* 0x0001740000067ab9 */ /* 0x000fe20000000a00 */
[----:B------:R-:W-:Y:S02]  /*9130*/  USHF.L.U32 UR41, UR41, 0x8, URZ ;  /* 0x0000000829297899 */ /* 0x000fe4000800063f */
[----:B------:R-:W-:Y:S02]  /*9140*/  UIMAD UR4, UR10, UR6, URZ ;  /* 0x000000060a0472a4 */ /* 0x000fe4000f8e023f */
[----:B------:R-:W-:-:S02]  /*9150*/  UIADD3 UR39, UR44, UR39, URZ ;  /* 0x000000272c277290 */ /* 0x000fc4000fffe03f */
[----:B------:R-:W-:Y:S02]  /*9160*/  UIMAD UR4, UR43, UR7, UR4 ;  /* 0x000000072b0472a4 */ /* 0x000fe4000f8e0204 */
[----:B------:R-:W-:Y:S02]  /*9170*/  UISETP.GT.U32.AND UP1, UPT, UR39, 0x2, UPT ;  /* 0x000000022700788c */ /* 0x000fe4000bf24070 */
[----:B------:R-:W-:Y:S02]  /*9180*/  UISETP.GE.U32.AND UP2, UPT, UR44, 0x3, UPT ;  /* 0x000000032c00788c */ /* 0x000fe4000bf46070 */
[----:B------:R-:W-:Y:S01]  /*9190*/  UISETP.LT.U32.AND UP1, UPT, UR44, 0x3, UP1 ;  /* 0x000000032c00788c */ /* 0x000fe20008f21070 */
[--C-:B-1----:R-:W-:Y:S02]  /*91a0*/  SHF.R.U32.HI R2, RZ, 0x7, R6.reuse ;  /* 0x00000007ff027819 */ /* 0x102fe40000011606 */
[----:B------:R-:W-:Y:S02]  /*91b0*/  SHF.R.U32.HI R3, RZ, 0x2, R6 ;  /* 0x00000002ff037819 */ /* 0x000fe40000011606 */
[----:B------:R-:W-:-:S02]  /*91c0*/  LOP3.LUT R2, R2, 0x1, RZ, 0xc0, !PT ;  /* 0x0000000102027812 */ /* 0x000fc400078ec0ff */
[C---:B------:R-:W-:Y:S02]  /*91d0*/  SHF.L.U32 R12, R6.reuse, 0x1, RZ ;  /* 0x00000001060c7819 */ /* 0x040fe400000006ff */
[----:B------:R-:W-:Y:S01]  /*91e0*/  LOP3.LUT R4, R6, 0x60, RZ, 0xc0, !PT ;  /* 0x0000006006047812 */ /* 0x000fe200078ec0ff */
[----:B------:R-:W-:Y:S01]  /*91f0*/  IMAD.SHL.U32 R160, R2, 0x40, RZ ;  /* 0x0000004002a07824 */ /* 0x000fe200078e00ff */
[----:B------:R-:W-:Y:S02]  /*9200*/  LOP3.LUT R3, R3, 0x7, RZ, 0xc0, !PT ;  /* 0x0000000703037812 */ /* 0x000fe400078ec0ff */
[----:B------:R-:W-:Y:S02]  /*9210*/  LOP3.LUT R12, R12, 0x6, RZ, 0xc0, !PT ;  /* 0x000000060c0c7812 */ /* 0x000fe400078ec0ff */
[----:B------:R-:W-:Y:S02]  /*9220*/  SHF.R.U32.HI R4, RZ, 0x1, R4 ;  /* 0x00000001ff047819 */ /* 0x000fe40000011604 */
[----:B------:R-:W-:-:S02]  /*9230*/  LOP3.LUT R160, R160, 0x40, R3, 0xe2, !PT ;  /* 0x00000040a0a07812 */ /* 0x000fc400078ee203 */
[----:B------:R-:W-:Y:S01]  /*9240*/  PRMT R12, R12, R13, UR42 ;  /* 0x0000002a0c0c7e16 */ /* 0x000fe2000800000d */
[----:B------:R-:W-:Y:S01]  /*9250*/  USHF.L.U32 UR42, UR42, 0x8, URZ ;  /* 0x000000082a2a7899 */ /* 0x000fe2000800063f */
[----:B0-----:R-:W-:Y:S01]  /*9260*/  IADD3 R0, RZ, -R4, -R3 ;  /* 0x80000004ff007210 */ /* 0x001fe20007ffe803 */
[----:B------:R-:W-:Y:S01]  /*9270*/  IMAD.MOV.U32 R3, RZ, RZ, -0x2 ;  /* 0xfffffffeff037424 */ /* 0x000fe200078e00ff */
[----:B------:R-:W-:Y:S02]  /*9280*/  LOP3.LUT R160, R160, UR8, R4, 0xfe, !PT ;  /* 0x00000008a0a07c12 */ /* 0x000fe4000f8efe04 */
[----:B------:R-:W-:Y:S01]  /*9290*/  SHF.R.S32.HI R13, RZ, 0x1f, R12 ;  /* 0x0000001fff0d7819 */ /* 0x000fe2000001140c */
[----:B------:R-:W-:Y:S01]  /*92a0*/  IMAD R0, R2, -0x40, R0 ;  /* 0xffffffc002007824 */ /* 0x000fe200078e0200 */
[----:B------:R-:W-:Y:S01]  /*92b0*/  MOV R4, UR6 ;  /* 0x0000000600047c02 */ /* 0x000fe20008000f00 */
[----:B------:R-:W-:Y:S02]  /*92c0*/  ULDC UR6, c[0x0][0x284] ;  /* 0x0000a10000067ab9 */ /* 0x000fe40000000800 */
[----:B------:R-:W-:-:S02]  /*92d0*/  MOV R154, UR6 ;  /* 0x00000006009a7c02 */ /* 0x000fc40008000f00 */
[----:B------:R-:W-:Y:S02]  /*92e0*/  IMAD.WIDE.U32 R4, R4, UR43, R12 ;  /* 0x0000002b04047c25 */ /* 0x000fe4000f8e000c */
[----:B------:R-:W-:Y:S02]  /*92f0*/  IADD3 R154, R154, -UR41, R0 ;  /* 0x800000299a9a7c10 */ /* 0x000fe4000fffe000 */
[----:B------:R-:W-:Y:S01]  /*9300*/  VIADD R5, R5, UR4 ;  /* 0x0000000405057c36 */ /* 0x000fe20008000000 */
[----:B------:R-:W-:Y:S01]  /*9310*/  ULDC UR4, c[0x0][0x288] ;  /* 0x0000a20000047ab9 */ /* 0x000fe20000000800 */
[----:B------:R-:W-:Y:S01]  /*9320*/  LOP3.LUT R0, R6, 0x3, RZ, 0xc0, !PT ;  /* 0x0000000306007812 */ /* 0x000fe200078ec0ff */
[----:B------:R-:W-:-:S04]  /*9330*/  UISETP.GE.AND UP0, UPT, UR42, UR4, UPT ;  /* 0x000000042a00728c */ /* 0x000fc8000bf06270 */
[----:B------:R-:W-:Y:S01]  /*9340*/  UISETP.GE.OR UP0, UPT, UR41, UR6, UP0 ;  /* 0x000000062900728c */ /* 0x000fe20008706670 */
[----:B------:R-:W-:Y:S01]  /*9350*/  IMAD R0, R0, R3, UR4 ;  /* 0x0000000400007e24 */ /* 0x000fe2000f8e0203 */
[----:B------:R-:W-:Y:S02]  /*9360*/  UIMAD.WIDE.U32 UR4, UR39, -0x55555555, URZ ;  /* 0xaaaaaaab270478a5 */ /* 0x000fe4000f8e003f */
[----:B------:R-:W-:Y:S02]  /*9370*/  USEL UR6, URZ, 0x1, !UP1 ;  /* 0x000000013f067887 */ /* 0x000fe4000c800000 */
[----:B------:R-:W-:Y:S01]  /*9380*/  PLOP3.LUT P0, PT, PT, PT, UP0, 0x80, 0x0 ;  /* 0x000000000000781c */ /* 0x000fe20003f0f008 */
[----:B------:R-:W-:Y:S01]  /*9390*/  USHF.R.U32.HI UR4, URZ, 0x1, UR5 ;  /* 0x000000013f047899 */ /* 0x000fe20008011605 */
[----:B------:R-:W-:Y:S01]  /*93a0*/  IADD3 R0, R0, -UR42, RZ ;  /* 0x8000002a00007c10 */ /* 0x000fe2000fffe0ff */
[----:B------:R-:W-:Y:S02]  /*93b0*/  ULOP3.LUT UR38, UR38, UR6, URZ, 0x3c, !UPT ;  /* 0x0000000626267292 */ /* 0x000fe4000f8e3c3f */
[----:B------:R-:W-:-:S02]  /*93c0*/  UIMAD UR39, UR4, -0x3, UR39 ;  /* 0xfffffffd042778a4 */ /* 0x000fc4000f8e0227 */
[----:B------:R-:W-:Y:S01]  /*93d0*/  @UP2 ULOP3.LUT UR38, UR38, 0x1, UR4, 0x78, !UPT ;  /* 0x0000000126262892 */ /* 0x000fe2000f8e7804 */
[----:B------:R-:W-:-:S05]  /*93e0*/  UMOV UR41, 0xffffffff ;  /* 0xffffffff00297882 */ /* 0x000fca0000000000 */
[----:B------:R-:W-:Y:S06]  /*93f0*/  @P0 BRA `(.L_x_34) ;  /* 0x000000d000f80947 */ /* 0x000fec0003800000 */
[----:B------:R-:W0:Y:S01]  /*9400*/  LDC.64 R2, c[0x0][0x5c8] ;  /* 0x00017200ff027b82 */ /* 0x000e220000000a00 */
[----:B------:R-:W-:Y:S01]  /*9410*/  ULDC.64 UR4, c[0x0][0x5c0] ;  /* 0x0001700000047ab9 */ /* 0x000fe20000000a00 */
[----:B------:R-:W-:Y:S01]  /*9420*/  BSSY B0, `(.L_x_34) ;  /* 0x0000d3b000007945 */ /* 0x000fe20003800000 */
[C---:B0-----:R-:W-:Y:S01]  /*9430*/  IMAD R6, R2.reuse, UR9, RZ ;  /* 0x0000000902067c24 */ /* 0x041fe2000f8e02ff */
[----:B------:R-:W-:Y:S01]  /*9440*/  SHF.L.U32 R8, R2, 0x3, RZ ;  /* 0x0000000302087819 */ /* 0x000fe200000006ff */
[----:B------:R-:W-:Y:S01]  /*9450*/  IMAD.WIDE.U32 R4, R160, R2, R4 ;  /* 0x00000002a0047225 */ /* 0x000fe200078e0004 */
[----:B------:R-:W-:-:S03]  /*9460*/  SHF.L.U64.HI R9, R2, 0x3, R3 ;  /* 0x0000000302097819 */ /* 0x000fc60000010203 */
[----:B------:R-:W-:Y:S01]  /*9470*/  IMAD R6, R160, R3, R6 ;  /* 0x00000003a0067224 */ /* 0x000fe200078e0206 */
[----:B------:R-:W-:-:S03]  /*9480*/  IADD3 R4, P0, R4, UR4, RZ ;  /* 0x0000000404047c10 */ /* 0x000fc6000ff1e0ff */
[----:B------:R-:W-:Y:S01]  /*9490*/  IMAD.IADD R6, R5, 0x1, R6 ;  /* 0x0000000105067824 */ /* 0x000fe200078e0206 */
[----:B------:R-:W-:-:S04]  /*94a0*/  IADD3 R10, P1, R8, R4, RZ ;  /* 0x00000004080a7210 */ /* 0x000fc80007f3e0ff */
[----:B------:R-:W-:Y:S02]  /*94b0*/  IADD3.X R5, R6, UR5, RZ, P0, !PT ;  /* 0x0000000506057c10 */ /* 0x000fe400087fe4ff */
[----:B------:R-:W-:-:S03]  /*94c0*/  LEA R6, P0, R2, R4, 0x7 ;  /* 0x0000000402067211 */ /* 0x000fc600078038ff */
[----:B------:R-:W-:Y:S01]  /*94d0*/  IMAD.X R11, R9, 0x1, R5, P1 ;  /* 0x00000001090b7824 */ /* 0x000fe200008e0605 */
[----:B------:R-:W-:Y:S02]  /*94e0*/  LEA.HI.X R7, R2, R5, R3, 0x7, P0 ;  /* 0x0000000502077211 */ /* 0x000fe400000f3c03 */
[----:B------:R-:W-:Y:S02]  /*94f0*/  ISETP.NE.AND P0, PT, R18, RZ, PT ;  /* 0x000000ff1200720c */ /* 0x000fe40003f05270 */
[----:B------:R-:W-:-:S04]  /*9500*/  IADD3 R8, P2, R8, R6, RZ ;  /* 0x0000000608087210 */ /* 0x000fc80007f5e0ff */
[----:B------:R-:W-:-:S07]  /*9510*/  IADD3.X R9, R9, R7, RZ, P2, !PT ;  /* 0x0000000709097210 */ /* 0x000fce00017fe4ff */
[----:B------:R-:W-:Y:S05]  /*9520*/  @!P0 BRA `(.L_x_35) ;  /* 0x0000009800988947 */ /* 0x000fea0003800000 */
[----:B------:R-:W0:Y:S01]  /*9530*/  LDC.64 R20, c[0x0][0x5b0] ;  /* 0x00016c00ff147b82 */ /* 0x000e220000000a00 */
[----:B------:R-:W-:Y:S01]  /*9540*/  ULDC.64 UR6, c[0x0][0x5b8] ;  /* 0x00016e0000067ab9 */ /* 0x000fe20000000a00 */
[----:B------:R-:W-:Y:S01]  /*9550*/  ISETP.GE.AND P1, PT, R154, 0x1, PT ;  /* 0x000000019a00780c */ /* 0x000fe20003f26270 */
[----:B------:R-:W-:Y:S02]  /*9560*/  UIMAD UR4, UR10, UR6, URZ ;  /* 0x000000060a0472a4 */ /* 0x000fe4000f8e023f */
[----:B------:R-:W-:Y:S01]  /*9570*/  IMAD.U32 R156, RZ, RZ, UR6 ;  /* 0x00000006ff9c7e24 */ /* 0x000fe2000f8e00ff */
[----:B------:R-:W-:Y:S01]  /*9580*/  BSSY B1, `(.L_x_36) ;  /* 0x000000e000017945 */ /* 0x000fe20003800000 */
[----:B------:R-:W-:Y:S01]  /*9590*/  ISETP.LT.OR P2, PT, R0, 0x1, !P1 ;  /* 0x000000010000780c */ /* 0x000fe20004f41670 */
[----:B------:R-:W-:Y:S01]  /*95a0*/  UIMAD UR4, UR43, UR7, UR4 ;  /* 0x000000072b0472a4 */ /* 0x000fe2000f8e0204 */
[----:B------:R-:W1:Y:S01]  /*95b0*/  LDC.64 R22, c[0x0][0x5a8] ;  /* 0x00016a00ff167b82 */ /* 0x000e620000000a00 */
[----:B------:R-:W-:-:S04]  /*95c0*/  IMAD.WIDE.U32 R156, R156, UR43, R12 ;  /* 0x0000002b9c9c7c25 */ /* 0x000fc8000f8e000c */
[----:B------:R-:W-:Y:S01]  /*95d0*/  IMAD.MOV.U32 R152, RZ, RZ, R156 ;  /* 0x000000ffff987224 */ /* 0x000fe200078e009c */
[----:B------:R-:W-:Y:S01]  /*95e0*/  IADD3 R153, R157, UR4, RZ ;  /* 0x000000049d997c10 */ /* 0x000fe2000fffe0ff */
[----:B0-----:R-:W-:Y:S02]  /*95f0*/  IMAD R161, R20, UR9, RZ ;  /* 0x0000000914a17c24 */ /* 0x001fe4000f8e02ff */
[----:B------:R-:W-:-:S04]  /*9600*/  IMAD.WIDE.U32 R2, R160, R20, R152 ;  /* 0x00000014a0027225 */ /* 0x000fc800078e0098 */
[----:B------:R-:W-:Y:S01]  /*9610*/  IMAD R161, R160, R21, R161 ;  /* 0x00000015a0a17224 */ /* 0x000fe200078e02a1 */
[----:B-1----:R-:W-:-:S04]  /*9620*/  IADD3 R14, P0, R2, R22, RZ ;  /* 0x00000016020e7210 */ /* 0x002fc80007f1e0ff */
[----:B------:R-:W-:Y:S01]  /*9630*/  IADD3.X R15, R23, R3, R161, P0, !PT ;  /* 0x00000003170f7210 */ /* 0x000fe200007fe4a1 */
[----:B------:R-:W-:Y:S08]  /*9640*/  @P2 BRA `(.L_x_37) ;  /* 0x0000000000042947 */ /* 0x000ff00003800000 */
[----:B------:R0:W5:Y:S02]  /*9650*/  LDG.E.U8 R16, desc[UR36][R14.64] ;  /* 0x000000240e107981 */ /* 0x000164000c1e1100 */
.L_x_37:
[----:B------:R-:W-:Y:S05]  /*9660*/  BSYNC B1 ;  /* 0x0000000000017941 */ /* 0x000fea0003800000 */
.L_x_36:
[----:B------:R-:W2:Y:S01]  /*9670*/  LDL.LU R3, [R1] ;  /* 0x0000000001037983 */ /* 0x000ea20000300800 */
[----:B-----5:R-:W-:Y:S01]  /*9680*/  LOP3.LUT R2, R16, 0xffff, RZ, 0xc0, !PT ;  /* 0x0000ffff10027812 */ /* 0x020fe200078ec0ff */
[----:B------:R-:W-:Y:S01]  /*9690*/  BSSY B1, `(.L_x_38) ;  /* 0x000000a000017945 */ /* 0x000fe20003800000 */
[----:B------:R-:W-:Y:S02]  /*96a0*/  ISETP.LT.OR P0, PT, R0, 0x2, !P1 ;  /* 0x000000020000780c */ /* 0x000fe40004f01670 */
[----:B------:R-:W-:-:S05]  /*96b0*/  PRMT R2, R2, 0x8880, RZ ;  /* 0x0000888002027816 */ /* 0x000fca00000000ff */
[----:B------:R-:W-:-:S04]  /*96c0*/  IMAD R2, R2, R18, RZ ;  /* 0x0000001202027224 */ /* 0x000fc800078e02ff */
[----:B--2---:R-:W-:-:S05]  /*96d0*/  @!P2 IMAD R3, R3, R17, R2 ;  /* 0x000000110303a224 */ /* 0x004fca00078e0202 */
[----:B------:R1:W-:Y:S01]  /*96e0*/  @!P2 STG.E.U8 desc[UR36][R4.64], R3 ;  /* 0x000000030400a986 */ /* 0x0003e2000c101124 */
[----:B------:R-:W-:Y:S05]  /*96f0*/  @P0 BRA `(.L_x_39) ;  /* 0x00000000000c0947 */ /* 0x000fea0003800000 */
[----:B------:R-:W2:Y:S02]  /*9700*/  LDG.E.U8 R16, desc[UR36][R14.64+0x1] ;  /* 0x000001240e107981 */ /* 0x000ea4000c1e1100 */
[----:B--2---:R-:W-:-:S05]  /*9710*/  PRMT R2, R16, 0x8880, RZ ;  /* 0x0000888010027816 */ /* 0x004fca00000000ff */
[----:B------:R-:W-:-:S07]  /*9720*/  IMAD R2, R2, R18, RZ ;  /* 0x0000001202027224 */ /* 0x000fce00078e02ff */
.L_x_39:
[----:B------:R-:W-:Y:S05]  /*9730*/  BSYNC B1 ;  /* 0x0000000000017941 */ /* 0x000fea0003800000 */
.L_x_38:
[----:B-1----:R-:W2:Y:S01]  /*9740*/  LDL.LU R3, [R1+0x4] ;  /* 0x0000040001037983 */ /* 0x002ea20000300800 */
[C---:B------:R-:W-:Y:S01]  /*9750*/  SHF.L.U64.HI R159, R20.reuse, 0x3, R21 ;  /* 0x00000003149f7819 */ /* 0x040fe20000010215 */
[----:B------:R-:W-:Y:S01]  /*9760*/  BSSY B1, `(.L_x_40) ;  /* 0x000000e000017945 */ /* 0x000fe20003800000 */
[----:B------:R-:W-:-:S05]  /*9770*/  SHF.L.U32 R158, R20, 0x3, RZ ;  /* 0x00000003149e7819 */ /* 0x000fca00000006ff */
[----:B------:R-:W-:-:S04]  /*9780*/  IMAD.WIDE.U32 R12, R160, R20, R158 ;  /* 0x00000014a00c7225 */ /* 0x000fc800078e009e */
[----:B------:R-:W-:Y:S01]  /*9790*/  IMAD.IADD R161, R161, 0x1, R13 ;  /* 0x00000001a1a17824 */ /* 0x000fe200078e020d */
[----:B------:R-:W-:-:S04]  /*97a0*/  IADD3 R12, P2, P3, R156, R22, R12 ;  /* 0x000000169c0c7210 */ /* 0x000fc80007b5e00c */
[----:B------:R-:W-:Y:S01]  /*97b0*/  IADD3.X R13, R153, R23, R161, P2, P3 ;  /* 0x00000017990d7210 */ /* 0x000fe200017e64a1 */
[----:B--2---:R-:W-:-:S05]  /*97c0*/  @!P0 IMAD R3, R3, R17, R2 ;  /* 0x0000001103038224 */ /* 0x004fca00078e0202 */
[----:B------:R1:W-:Y:S01]  /*97d0*/  @!P0 STG.E.U8 desc[UR36][R4.64+0x1], R3 ;  /* 0x0000010304008986 */ /* 0x0003e2000c101124 */
[----:B------:R-:W-:-:S04]  /*97e0*/  ISETP.GE.AND P0, PT, R154, 0x9, PT ;  /* 0x000000099a00780c */ /* 0x000fc80003f06270 */
[----:B------:R-:W-:-:S13]  /*97f0*/  ISETP.LT.OR P4, PT, R0, 0x1, !P0 ;  /* 0x000000010000780c */ /* 0x000fda0004781670 */
[----:B-1----:R-:W-:Y:S05]  /*9800*/  @P4 BRA `(.L_x_41) ;  /* 0x00000000000c4947 */ /* 0x002fea0003800000 */
[----:B------:R-:W2:Y:S02]  /*9810*/  LDG.E.U8 R16, desc[UR36][R12.64] ;  /* 0x000000240c107981 */ /* 0x000ea4000c1e1100 */
[----:B--2---:R-:W-:-:S05]  /*9820*/  PRMT R2, R16, 0x8880, RZ ;  /* 0x0000888010027816 */ /* 0x004fca00000000ff */
[----:B------:R-:W-:-:S07]  /*9830*/  IMAD R2, R2, R18, RZ ;  /* 0x0000001202027224 */ /* 0x000fce00078e02ff */
.L_x_41:
[----:B------:R-:W-:Y:S05]  /*9840*/  BSYNC B1 ;  /* 0x0000000000017941 */ /* 0x000fea0003800000 */
.L_x_40:
[----:B------:R-:W2:Y:S01]  /*9850*/  LDL.LU R3, [R1+0x8] ;  /* 0x0000080001037983 */ /* 0x000ea20000300800 */
[----:B------:R-:W-:Y:S01]  /*9860*/  ISETP.LT.OR P2, PT, R0, 0x2, !P0 ;  /* 0x000000020000780c */ /* 0x000fe20004741670 */
[----:B------:R-:W-:Y:S01]  /*9870*/  BSSY B1, `(.L_x_42) ;  /* 0x0000007000017945 */ /* 0x000fe20003800000 */
[----:B--2---:R-:W-:-:S05]  /*9880*/  @!P4 IMAD R3, R3, R17, R2 ;  /* 0x000000110303c224 */ /* 0x004fca00078e0202 */
[----:B------:R1:W-:Y:S06]  /*9890*/  @!P4 STG.E.U8 desc[UR36][R10.64], R3 ;  /* 0x000000030a00c986 */ /* 0x0003ec000c101124 */
[----:B------:R-:W-:Y:S05]  /*98a0*/  @P2 BRA `(.L_x_43) ;  /* 0x00000000000c2947 */ /* 0x000fea0003800000 */
[----:B------:R-:W2:Y:S02]  /*98b0*/  LDG.E.U8 R16, desc[UR36][R12.64+0x1] ;  /* 0x000001240c107981 */ /* 0x000ea4000c1e1100 */
[----:B--2---:R-:W-:-:S05]  /*98c0*/  PRMT R2, R16, 0x8880, RZ ;  /* 0x0000888010027816 */ /* 0x004fca00000000ff */
[----:B------:R-:W-:-:S07]  /*98d0*/  IMAD R2, R2, R18, RZ ;  /* 0x0000001202027224 */ /* 0x000fce00078e02ff */
.L_x_43:
[----:B------:R-:W-:Y:S05]  /*98e0*/  BSYNC B1 ;  /* 0x0000000000017941 */ /* 0x000fea0003800000 */
.L_x_42:
[----:B-1----:R-:W2:Y:S01]  /*98f0*/  LDL.LU R3, [R1+0xc] ;  /* 0x00000c0001037983 */ /* 0x002ea20000300800 */
[----:B------:R-:W-:Y:S01]  /*9900*/  BSSY B1, `(.L_x_44) ;  /* 0x0000009000017945 */ /* 0x000fe20003800000 */
[----:B------:R-:W-:Y:S01]  /*9910*/  ISETP.LT.OR P3, PT, R0, 0xa, !P1 ;  /* 0x0000000a0000780c */ /* 0x000fe20004f61670 */
[----:B--2---:R-:W-:-:S05]  /*9920*/  @!P2 IMAD R3, R3, R17, R2 ;  /* 0x000000110303a224 */ /* 0x004fca00078e0202 */
[----:B------:R1:W-:Y:S01]  /*9930*/  @!P2 STG.E.U8 desc[UR36][R10.64+0x1], R3 ;  /* 0x000001030a00a986 */ /* 0x0003e2000c101124 */
[----:B------:R-:W-:-:S13]  /*9940*/  ISETP.LT.OR P2, PT, R0, 0x9, !P1 ;  /* 0x000000090000780c */ /* 0x000fda0004f41670 */
[----:B-1----:R-:W-:Y:S05]  /*9950*/  @P2 BRA `(.L_x_45) ;  /* 0x00000000000c2947 */ /* 0x002fea0003800000 */
[----:B------:R-:W2:Y:S02]  /*9960*/  LDG.E.U8 R16, desc[UR36][R14.64+0x8] ;  /* 0x000008240e107981 */ /* 0x000ea4000c1e1100 */
[----:B--2---:R-:W-:-:S05]  /*9970*/  PRMT R2, R16, 0x8880, RZ ;  /* 0x0000888010027816 */ /* 0x004fca00000000ff */
[----:B------:R-:W-:-:S07]  /*9980*/  IMAD R2, R2, R18, RZ ;  /* 0x0000001202027224 */ /* 0x000fce00078e02ff */
.L_x_45:
[----:B------:R-:W-:Y:S05]  /*9990*/  BSYNC B1 ;  /* 0x0000000000017941 */ /* 0x000fea0003800000 */
.L_x_44:
[----:B------:R-:W2:Y:S01]  /*99a0*/  LDL.LU R3, [R1+0x10] ;  /* 0x0000100001037983 */ /* 0x000ea20000300800 */
[----:B------:R-:W-:Y:S01]  /*99b0*/  BSSY B1, `(.L_x_46) ;  /* 0x0000007000017945 */ /* 0x000fe20003800000 */
[----:B--2---:R-:W-:-:S05]  /*99c0*/  @!P2 IMAD R3, R3, R17, R2 ;  /* 0x000000110303a224 */ /* 0x004fca00078e0202 */
[----:B------:R1:W-:Y:S01]  /*99d0*/  @!P2 STG.E.U8 desc[UR36][R4.64+0x8], R3 ;  /* 0x000008030400a986 */ /* 0x0003e2000c101124 */
[----:B------:R-:W-:Y:S05]  /*99e0*/  @P3 BRA `(.L_x_47) ;  /* 0x00000000000c3947 */ /* 0x000fea0003800000 */
[----:B------:R-:W2:Y:S02]  /*99f0*/  LDG.E.U8 R16, desc[UR36][R14.64+0x9] ;  /* 0x000009240e107981 */ /* 0x000ea4000c1e1100 */
[----:B--2---:R-:W-:-:S05]  /*9a00*/  PRMT R2, R16, 0x8880, RZ ;  /* 0x0000888010027816 */ /* 0x004fca00000000ff */
[----:B------:R-:W-:-:S07]  /*9a10*/  IMAD R2, R2, R18, RZ ;  /* 0x0000001202027224 */ /* 0x000fce00078e02ff */
.L_x_47:
[----:B------:R-:W-:Y:S05]  /*9a20*/  BSYNC B1 ;  /* 0x0000000000017941 */ /* 0x000fea0003800000 */
.L_x_46:
[----:B-1----:R-:W2:Y:S01]  /*9a30*/  LDL.LU R3, [R1+0x14] ;  /* 0x0000140001037983 */ /* 0x002ea20000300800 */
[C---:B------:R-:W-:Y:S01]  /*9a40*/  ISETP.LT.OR P2, PT, R0.reuse, 0x9, !P0 ;  /* 0x000000090000780c */ /* 0x040fe20004741670 */
[----:B------:R-:W-:Y:S01]  /*9a50*/  BSSY B1, `(.L_x_48) ;  /* 0x000000b000017945 */ /* 0x000fe20003800000 */
[C---:B------:R-:W-:Y:S02]  /*9a60*/  ISETP.LT.OR P4, PT, R0.reuse, 0x11, !P1 ;  /* 0x000000110000780c */ /* 0x040fe40004f81670 */
[C---:B------:R-:W-:Y:S02]  /*9a70*/  ISETP.LT.OR P5, PT, R0.reuse, 0x12, !P1 ;  /* 0x000000120000780c */ /* 0x040fe40004fa1670 */
[----:B------:R-:W-:Y:S01]  /*9a80*/  ISETP.LT.OR P6, PT, R0, 0x11, !P0 ;  /* 0x000000110000780c */ /* 0x000fe200047c1670 */
[----:B--2---:R-:W-:-:S05]  /*9a90*/  @!P3 IMAD R3, R3, R17, R2 ;  /* 0x000000110303b224 */ /* 0x004fca00078e0202 */
[----:B------:R1:W-:Y:S01]  /*9aa0*/  @!P3 STG.E.U8 desc[UR36][R4.64+0x9], R3 ;  /* 0x000009030400b986 */ /* 0x0003e2000c101124 */
[----:B------:R-:W-:Y:S01]  /*9ab0*/  ISETP.LT.OR P3, PT, R0, 0xa, !P0 ;  /* 0x0000000a0000780c */ /* 0x000fe20004761670 */
[----:B------:R-:W-:-:S12]  /*9ac0*/  @P2 BRA `(.L_x_49) ;  /* 0x00000000000c2947 */ /* 0x000fd80003800000 */
[----:B------:R-:W2:Y:S02]  /*9ad0*/  LDG.E.U8 R16, desc[UR36][R12.64+0x8] ;  /* 0x000008240c107981 */ /* 0x000ea4000c1e1100 */
[----:B--2---:R-:W-:-:S05]  /*9ae0*/  PRMT R2, R16, 0x8880, RZ ;  /* 0x0000888010027816 */ /* 0x004fca00000000ff */
[----:B------:R-:W-:-:S07]  /*9af0*/  IMAD R2, R2, R18, RZ ;  /* 0x0000001202027224 */ /* 0x000fce00078e02ff */
.L_x_49:
[----:B------:R-:W-:Y:S05]  /*9b00*/  BSYNC B1 ;  /* 0x0000000000017941 */ /* 0x000fea0003800000 */
.L_x_48:
[----:B-1----:R-:W2:Y:S01]  /*9b10*/  LDL.LU R3, [R1+0x18] ;  /* 0x0000180001037983 */ /* 0x002ea20000300800 */
[----:B------:R-:W-:Y:S01]  /*9b20*/  BSSY B1, `(.L_x_50) ;  /* 0x0000007000017945 */ /* 0x000fe20003800000 */
[----:B--2---:R-:W-:-:S05]  /*9b30*/  @!P2 IMAD R3, R3, R17, R2 ;  /* 0x000000110303a224 */ /* 0x004fca00078e0202 */
[----:B------:R1:W-:Y:S01]  /*9b40*/  @!P2 STG.E.U8 desc[UR36][R10.64+0x8], R3 ;  /* 0x000008030a00a986 */ /* 0x0003e2000c101124 */
[----:B------:R-:W-:Y:S05]  /*9b50*/  @P3 BRA `(.L_x_51) ;  /* 0x00000000000c3947 */ /* 0x000fea0003800000 */
[----:B------:R-:W2:Y:S02]  /*9b60*/  LDG.E.U8 R16, desc[UR36][R12.64+0x9] ;  /* 0x000009240c107981 */ /* 0x000ea4000c1e1100 */
[----:B--2---:R-:W-:-:S05]  /*9b70*/  PRMT R2, R16, 0x8880, RZ ;  /* 0x0000888010027816 */ /* 0x004fca00000000ff */
[----:B------:R-:W-:-:S07]  /*9b80*/  IMAD R2, R2, R18, RZ ;  /* 0x0000001202027224 */ /* 0x000fce00078e02ff */
.L_x_51:
[----:B------:R-:W-:Y:S05]  /*9b90*/  BSYNC B1 ;  /* 0x0000000000017941 */ /* 0x000fea0003800000 */
.L_x_50:
        /* <DEDUP_REMOVED lines=8> */
.L_x_53:
[----:B------:R-:W-:Y:S05]  /*9c20*/  BSYNC B1 ;  /* 0x0000000000017941 */ /* 0x000fea0003800000 */
.L_x_52:
        /* <DEDUP_REMOVED lines=8> */
.L_x_55:
[----:B------:R-:W-:Y:S05]  /*9cb0*/  BSYNC B1 ;  /* 0x0000000000017941 */ /* 0x000fea0003800000 */
.L_x_54:
        /* <DEDUP_REMOVED lines=8> */
.L_x_57:
[----:B------:R-:W-:Y:S05]  /*9d40*/  BSYNC B1 ;  /* 0x0000000000017941 */ /* 0x000fea0003800000 */
.L_x_56:
        /* <DEDUP_REMOVED lines=13> */
.L_x_59:
[----:B------:R-:W-:Y:S05]  /*9e20*/  BSYNC B1 ;  /* 0x0000000000017941 */ /* 0x000fea0003800000 */
.L_x_58:
        /* <DEDUP_REMOVED lines=8> */
.L_x_61:
[----:B------:R-:W-:Y:S05]  /*9eb0*/  BSYNC B1 ;  /* 0x0000000000017941 */ /* 0x000fea0003800000 */
.L_x_60:
        /* <DEDUP_REMOVED lines=8> */
.L_x_63:
[----:B------:R-:W-:Y:S05]  /*9f40*/  BSYNC B1 ;  /* 0x0000000000017941 */ /* 0x000fea0003800000 */
.L_x_62:
        /* <DEDUP_REMOVED lines=8> */
.L_x_65:
[----:B------:R-:W-:Y:S05]  /*9fd0*/  BSYNC B1 ;  /* 0x0000000000017941 */ /* 0x000fea0003800000 */
.L_x_64:
        /* <DEDUP_REMOVED lines=8> */
.L_x_67:
[----:B------:R-:W-:Y:S05]  /*a060*/  BSYNC B1 ;  /* 0x0000000000017941 */ /* 0x000fea0003800000 */
.L_x_66:
        /* <DEDUP_REMOVED lines=13> */
.L_x_69:
[----:B------:R-:W-:Y:S05]  /*a140*/  BSYNC B1 ;  /* 0x0000000000017941 */ /* 0x000fea0003800000 */
.L_x_68:
        /* <DEDUP_REMOVED lines=8> */
.L_x_71:
[----:B------:R-:W-:Y:S05]  /*a1d0*/  BSYNC B1 ;  /* 0x0000000000017941 */ /* 0x000fea0003800000 */
.L_x_70:
        /* <DEDUP_REMOVED lines=8> */
.L_x_73:
[----:B------:R-:W-:Y:S05]  /*a260*/  BSYNC B1 ;  /* 0x0000000000017941 */ /* 0x000fea0003800000 */
.L_x_72:
        /* <DEDUP_REMOVED lines=8> */
.L_x_75:
[----:B------:R-:W-:Y:S05]  /*a2f0*/  BSYNC B1 ;  /* 0x0000000000017941 */ /* 0x000fea0003800000 */
.L_x_74:
        /* <DEDUP_REMOVED lines=8> */
.L_x_77:
[----:B------:R-:W-:Y:S05]  /*a380*/  BSYNC B1 ;  /* 0x0000000000017941 */ /* 0x000fea0003800000 */
.L_x_76:
        /* <DEDUP_REMOVED lines=13> */
.L_x_79:
[----:B------:R-:W-:Y:S05]  /*a460*/  BSYNC B1 ;  /* 0x0000000000017941 */ /* 0x000fea0003800000 */
.L_x_78:
        /* <DEDUP_REMOVED lines=8> */
.L_x_81:
[----:B------:R-:W-:Y:S05]  /*a4f0*/  BSYNC B1 ;  /* 0x0000000000017941 */ /* 0x000fea0003800000 */
.L_x_80:
        /* <DEDUP_REMOVED lines=8> */
.L_x_83:
[----:B------:R-:W-:Y:S05]  /*a580*/  BSYNC B1 ;  /* 0x0000000000017941 */ /* 0x000fea0003800000 */
.L_x_82:
        /* <DEDUP_REMOVED lines=8> */
.L_x_85:
[----:B------:R-:W-:Y:S05]  /*a610*/  BSYNC B1 ;  /* 0x0000000000017941 */ /* 0x000fea0003800000 */
.L_x_84:
        /* <DEDUP_REMOVED lines=8> */
.L_x_87:
[----:B------:R-:W-:Y:S05]  /*a6a0*/  BSYNC B1 ;  /* 0x0000000000017941 */ /* 0x000fea0003800000 */
.L_x_86:
        /* <DEDUP_REMOVED lines=13> */
.L_x_89:
[----:B------:R-:W-:Y:S05]  /*a780*/  BSYNC B1 ;  /* 0x0000000000017941 */ /* 0x000fea0003800000 */
.L_x_88:
        /* <DEDUP_REMOVED lines=8> */
.L_x_91:
[----:B------:R-:W-:Y:S05]  /*a810*/  BSYNC B1 ;  /* 0x0000000000017941 */ /* 0x000fea0003800000 */
.L_x_90:
        /* <DEDUP_REMOVED lines=8> */
.L_x_93:
[----:B------:R-:W-:Y:S05]  /*a8a0*/  BSYNC B1 ;  /* 0x0000000000017941 */ /* 0x000fea0003800000 */
.L_x_92:
        /* <DEDUP_REMOVED lines=8> */
.L_x_95:
[----:B------:R-:W-:Y:S05]  /*a930*/  BSYNC B1 ;  /* 0x0000000000017941 */ /* 0x000fea0003800000 */
.L_x_94:
        /* <DEDUP_REMOVED lines=8> */
.L_x_97:
[----:B------:R-:W-:Y:S05]  /*a9c0*/  BSYNC B1 ;  /* 0x0000000000017941 */ /* 0x000fea0003800000 */
.L_x_96:
        /* <DEDUP_REMOVED lines=13> */
.L_x_99:
[----:B------:R-:W-:Y:S05]  /*aaa0*/  BSYNC B1 ;  /* 0x0000000000017941 */ /* 0x000fea0003800000 */
.L_x_98:
        /* <DEDUP_REMOVED lines=8> */
.L_x_101:
[----:B------:R-:W-:Y:S05]  /*ab30*/  BSYNC B1 ;  /* 0x0000000000017941 */ /* 0x000fea0003800000 */
.L_x_100:
        /* <DEDUP_REMOVED lines=8> */
.L_x_103:
[----:B------:R-:W-:Y:S05]  /*abc0*/  BSYNC B1 ;  /* 0x0000000000017941 */ /* 0x000fea0003800000 */
.L_x_102:
        /* <DEDUP_REMOVED lines=8> */
.L_x_105:
[----:B------:R-:W-:Y:S05]  /*ac50*/  BSYNC B1 ;  /* 0x0000000000017941 */ /* 0x000fea0003800000 */
.L_x_104:
        /* <DEDUP_REMOVED lines=8> */
.L_x_107:
[----:B------:R-:W-:Y:S05]  /*ace0*/  BSYNC B1 ;  /* 0x0000000000017941 */ /* 0x000fea0003800000 */
.L_x_106:
        /* <DEDUP_REMOVED lines=13> */
.L_x_109:
[----:B------:R-:W-:Y:S05]  /*adc0*/  BSYNC B1 ;  /* 0x0000000000017941 */ /* 0x000fea0003800000 */
.L_x_108:
        /* <DEDUP_REMOVED lines=8> */
.L_x_111:
[----:B------:R-:W-:Y:S05]  /*ae50*/  BSYNC B1 ;  /* 0x0000000000017941 */ /* 0x000fea0003800000 */
.L_x_110:
        /* <DEDUP_REMOVED lines=8> */
.L_x_113:
[----:B------:R-:W-:Y:S05]  /*aee0*/  BSYNC B1 ;  /* 0x0000000000017941 */ /* 0x000fea0003800000 */
.L_x_112:
        /* <DEDUP_REMOVED lines=8> */
.L_x_115:
[----:B------:R-:W-:Y:S05]  /*af70*/  BSYNC B1 ;  /* 0x0000000000017941 */ /* 0x000fea0003800000 */
.L_x_114:
        /* <DEDUP_REMOVED lines=8> */
.L_x_117:
[----:B------:R-:W-:Y:S05]  /*b000*/  BSYNC B1 ;  /* 0x0000000000017941 */ /* 0x000fea0003800000 */
.L_x_116:
        /* <DEDUP_REMOVED lines=13> */
.L_x_119:
[----:B------:R-:W-:Y:S05]  /*b0e0*/  BSYNC B1 ;  /* 0x0000000000017941 */ /* 0x000fea0003800000 */
.L_x_118:
        /* <DEDUP_REMOVED lines=8> */
.L_x_121:
[----:B------:R-:W-:Y:S05]  /*b170*/  BSYNC B1 ;  /* 0x0000000000017941 */ /* 0x000fea0003800000 */
.L_x_120:
        /* <DEDUP_REMOVED lines=8> */
.L_x_123:
[----:B------:R-:W-:Y:S05]  /*b200*/  BSYNC B1 ;  /* 0x0000000000017941 */ /* 0x000fea0003800000 */
.L_x_122:
        /* <DEDUP_REMOVED lines=8> */
.L_x_125:
[----:B------:R-:W-:Y:S05]  /*b290*/  BSYNC B1 ;  /* 0x0000000000017941 */ /* 0x000fea0003800000 */
.L_x_124:
        /* <DEDUP_REMOVED lines=8> */
.L_x_127:
[----:B------:R-:W-:Y:S05]  /*b320*/  BSYNC B1 ;  /* 0x0000000000017941 */ /* 0x000fea0003800000 */
.L_x_126:
        /* <DEDUP_REMOVED lines=13> */
.L_x_129:
[----:B------:R-:W-:Y:S05]  /*b400*/  BSYNC B1 ;  /* 0x0000000000017941 */ /* 0x000fea0003800000 */
.L_x_128:
        /* <DEDUP_REMOVED lines=8> */
.L_x_131:
[----:B------:R-:W-:Y:S05]  /*b490*/  BSYNC B1 ;  /* 0x0000000000017941 */ /* 0x000fea0003800000 */
.L_x_130:
        /* <DEDUP_REMOVED lines=8> */
.L_x_133:
[----:B------:R-:W-:Y:S05]  /*b520*/  BSYNC B1 ;  /* 0x0000000000017941 */ /* 0x000fea0003800000 */
.L_x_132:
        /* <DEDUP_REMOVED lines=8> */
.L_x_135:
[----:B------:R-:W-:Y:S05]  /*b5b0*/  BSYNC B1 ;  /* 0x0000000000017941 */ /* 0x000fea0003800000 */
.L_x_134:
        /* <DEDUP_REMOVED lines=8> */
.L_x_137:
[----:B------:R-:W-:Y:S05]  /*b640*/  BSYNC B1 ;  /* 0x0000000000017941 */ /* 0x000fea0003800000 */
.L_x_136:
        /* <DEDUP_REMOVED lines=13> */
.L_x_139:
[----:B------:R-:W-:Y:S05]  /*b720*/  BSYNC B1 ;  /* 0x0000000000017941 */ /* 0x000fea0003800000 */
.L_x_138:
        /* <DEDUP_REMOVED lines=8> */
.L_x_141:
[----:B------:R-:W-:Y:S05]  /*b7b0*/  BSYNC B1 ;  /* 0x0000000000017941 */ /* 0x000fea0003800000 */
.L_x_140:
[----:B-1----:R-:W2:Y:S01]  /*b7c0*/  LDL.LU R3, [R1+0xd0] ;  /* 0x0000d00001037983 */ /* 0x002ea20000300800 */
[----:B------:R-:W-:Y:S01]  /*b7d0*/  BSSY B1, `(.L_x_142) ;  /* 0x0000007000017945 */ /* 0x000fe20003800000 */
[----:B--2---:R-:W-:-:S05]  /*b7e0*/  @!P3 IMAD R3, R3, R17, R2 ;  /* 0x000000110303b224 */ /* 0x004fca00078e0202 */
[----:B------:R1:W-:Y:S01]  /*b7f0*/  @!P3 STG.E.U8 desc[UR36][R4.64+0x68], R3 ;  /* 0x000068030400b986 */ /* 0x0003e2000c101124 */
[----:B------:R-:W-:Y:S05]  /*b800*/  @P5 BRA `(.L_x_143) ;  /* 0x00000000000c5947 */ /* 0x000fea0003800000 */
[----:B------:R-:W1:Y:S02]  /*b810*/  LDG.E.U8 R16, desc[UR36][R14.64+0x69] ;  /* 0x000069240e107981 */ /* 0x000e64000c1e1100 */
[----:B-1----:R-:W-:-:S05]  /*b820*/  PRMT R3, R16, 0x8880, RZ ;  /* 0x0000888010037816 */ /* 0x002fca00000000ff */
[----:B------:R-:W-:-:S07]  /*b830*/  IMAD R2, R3, R18, RZ ;  /* 0x0000001203027224 */ /* 0x000fce00078e02ff */
.L_x_143:
[----:B------:R-:W-:Y:S05]  /*b840*/  BSYNC B1 ;  /* 0x0000000000017941 */ /* 0x000fea0003800000 */
.L_x_142:
        /* <DEDUP_REMOVED lines=8> */
.L_x_145:
[----:B------:R-:W-:Y:S05]  /*b8d0*/  BSYNC B1 ;  /* 0x0000000000017941 */ /* 0x000fea0003800000 */
.L_x_144:
        /* <DEDUP_REMOVED lines=8> */
.L_x_147:
[----:B------:R-:W-:Y:S05]  /*b960*/  BSYNC B1 ;  /* 0x0000000000017941 */ /* 0x000fea0003800000 */
.L_x_146:
        /* <DEDUP_REMOVED lines=10> */
[----:B------:R-:W1:Y:S02]  /*ba10*/  LDG.E.U8 R16, desc[UR36][R14.64+0x70] ;  /* 0x000070240e107981 */ /* 0x000e64000c1e1100 */
[----:B-1----:R-:W-:-:S05]  /*ba20*/  PRMT R3, R16, 0x8880, RZ ;  /* 0x0000888010037816 */ /* 0x002fca00000000ff */
[----:B------:R-:W-:-:S07]  /*ba30*/  IMAD R2, R3, R18, RZ ;  /* 0x0000001203027224 */ /* 0x000fce00078e02ff */
.L_x_149:
[----:B------:R-:W-:Y:S05]  /*ba40*/  BSYNC B1 ;  /* 0x0000000000017941 */ /* 0x000fea0003800000 */
.L_x_148:
        /* <DEDUP_REMOVED lines=8> */
.L_x_151:
[----:B------:R-:W-:Y:S05]  /*bad0*/  BSYNC B1 ;  /* 0x0000000000017941 */ /* 0x000fea0003800000 */
.L_x_150:
        /* <DEDUP_REMOVED lines=8> */
.L_x_153:
[----:B------:R-:W-:Y:S05]  /*bb60*/  BSYNC B1 ;  /* 0x0000000000017941 */ /* 0x000fea0003800000 */
.L_x_152:
        /* <DEDUP_REMOVED lines=8> */
.L_x_155:
[----:B------:R-:W-:Y:S05]  /*bbf0*/  BSYNC B1 ;  /* 0x0000000000017941 */ /* 0x000fea0003800000 */
.L_x_154:
        /* <DEDUP_REMOVED lines=8> */
.L_x_157:
[----:B------:R-:W-:Y:S05]  /*bc80*/  BSYNC B1 ;  /* 0x0000000000017941 */ /* 0x000fea0003800000 */
.L_x_156:
        /* <DEDUP_REMOVED lines=13> */
.L_x_159:
[----:B------:R-:W-:Y:S05]  /*bd60*/  BSYNC B1 ;  /* 0x0000000000017941 */ /* 0x000fea0003800000 */
.L_x_158:
        /* <DEDUP_REMOVED lines=8> */
.L_x_161:
[----:B------:R-:W-:Y:S05]  /*bdf0*/  BSYNC B1 ;  /* 0x0000000000017941 */ /* 0x000fea0003800000 */
.L_x_160:
        /* <DEDUP_REMOVED lines=8> */
.L_x_163:
[----:B------:R-:W-:Y:S05]  /*be80*/  BSYNC B1 ;  /* 0x0000000000017941 */ /* 0x000fea0003800000 */
.L_x_162:
        /* <DEDUP_REMOVED lines=8> */
.L_x_165:
[----:B------:R-:W-:Y:S05]  /*bf10*/  BSYNC B1 ;  /* 0x0000000000017941 */ /* 0x000fea0003800000 */
.L_x_164:
        /* <DEDUP_REMOVED lines=8> */
.L_x_167:
[----:B------:R-:W-:Y:S05]  /*bfa0*/  BSYNC B1 ;  /* 0x0000000000017941 */ /* 0x000fea0003800000 */
.L_x_166:
        /* <DEDUP_REMOVED lines=13> */
.L_x_169:
[----:B------:R-:W-:Y:S05]  /*c080*/  BSYNC B1 ;  /* 0x0000000000017941 */ /* 0x000fea0003800000 */
.L_x_168:
        /* <DEDUP_REMOVED lines=8> */
.L_x_171:
[----:B------:R-:W-:Y:S05]  /*c110*/  BSYNC B1 ;  /* 0x0000000000017941 */ /* 0x000fea0003800000 */
.L_x_170:
        /* <DEDUP_REMOVED lines=8> */
.L_x_173:
[----:B------:R-:W-:Y:S05]  /*c1a0*/  BSYNC B1 ;  /* 0x0000000000017941 */ /* 0x000fea0003800000 */
.L_x_172:
        /* <DEDUP_REMOVED lines=8> */
.L_x_175:
[----:B------:R-:W-:Y:S05]  /*c230*/  BSYNC B1 ;  /* 0x0000000000017941 */ /* 0x000fea0003800000 */
.L_x_174:
        /* <DEDUP_REMOVED lines=8> */
.L_x_177:
[----:B------:R-:W-:Y:S05]  /*c2c0*/  BSYNC B1 ;  /* 0x0000000000017941 */ /* 0x000fea0003800000 */
.L_x_176:
        /* <DEDUP_REMOVED lines=13> */
.L_x_179:
[----:B------:R-:W-:Y:S05]  /*c3a0*/  BSYNC B1 ;  /* 0x0000000000017941 */ /* 0x000fea0003800000 */
.L_x_178:
        /* <DEDUP_REMOVED lines=8> */
.L_x_181:
[----:B------:R-:W-:Y:S05]  /*c430*/  BSYNC B1 ;  /* 0x0000000000017941 */ /* 0x000fea0003800000 */
.L_x_180:
        /* <DEDUP_REMOVED lines=8> */
.L_x_183:
[----:B------:R-:W-:Y:S05]  /*c4c0*/  BSYNC B1 ;  /* 0x0000000000017941 */ /* 0x000fea0003800000 */
.L_x_182:
        /* <DEDUP_REMOVED lines=8> */
.L_x_185:
[----:B------:R-:W-:Y:S05]  /*c550*/  BSYNC B1 ;  /* 0x0000000000017941 */ /* 0x000fea0003800000 */
.L_x_184:
        /* <DEDUP_REMOVED lines=8> */
.L_x_187:
[----:B------:R-:W-:Y:S05]  /*c5e0*/  BSYNC B1 ;  /* 0x0000000000017941 */ /* 0x000fea0003800000 */
.L_x_186:
        /* <DEDUP_REMOVED lines=13> */
.L_x_189:
[----:B------:R-:W-:Y:S05]  /*c6c0*/  BSYNC B1 ;  /* 0x0000000000017941 */ /* 0x000fea0003800000 */
.L_x_188:
        /* <DEDUP_REMOVED lines=8> */
.L_x_191:
[----:B------:R-:W-:Y:S05]  /*c750*/  BSYNC B1 ;  /* 0x0000000000017941 */ /* 0x000fea0003800000 */
.L_x_190:
        /* <DEDUP_REMOVED lines=8> */
.L_x_193:
[----:B------:R-:W-:Y:S05]  /*c7e0*/  BSYNC B1 ;  /* 0x0000000000017941 */ /* 0x000fea0003800000 */
.L_x_192:
        /* <DEDUP_REMOVED lines=8> */
.L_x_195:
[----:B------:R-:W-:Y:S05]  /*c870*/  BSYNC B1 ;  /* 0x0000000000017941 */ /* 0x000fea0003800000 */
.L_x_194:
        /* <DEDUP_REMOVED lines=8> */
.L_x_197:
[----:B------:R-:W-:Y:S05]  /*c900*/  BSYNC B1 ;  /* 0x0000000000017941 */ /* 0x000fea0003800000 */
.L_x_196:
        /* <DEDUP_REMOVED lines=13> */
.L_x_199:
[----:B------:R-:W-:Y:S05]  /*c9e0*/  BSYNC B1 ;  /* 0x0000000000017941 */ /* 0x000fea0003800000 */
.L_x_198:
        /* <DEDUP_REMOVED lines=8> */
.L_x_201:
[----:B------:R-:W-:Y:S05]  /*ca70*/  BSYNC B1 ;  /* 0x0000000000017941 */ /* 0x000fea0003800000 */
.L_x_200:
        /* <DEDUP_REMOVED lines=8> */
.L_x_203:
[----:B------:R-:W-:Y:S05]  /*cb00*/  BSYNC B1 ;  /* 0x0000000000017941 */ /* 0x000fea0003800000 */
.L_x_202:
        /* <DEDUP_REMOVED lines=8> */
.L_x_205:
[----:B------:R-:W-:Y:S05]  /*cb90*/  BSYNC B1 ;  /* 0x0000000000017941 */ /* 0x000fea0003800000 */
.L_x_204:
        /* <DEDUP_REMOVED lines=8> */
.L_x_207:
[----:B------:R-:W-:Y:S05]  /*cc20*/  BSYNC B1 ;  /* 0x0000000000017941 */ /* 0x000fea0003800000 */
.L_x_206:
        /* <DEDUP_REMOVED lines=13> */
.L_x_209:
[----:B------:R-:W-:Y:S05]  /*cd00*/  BSYNC B1 ;  /* 0x0000000000017941 */ /* 0x000fea0003800000 */
.L_x_208:
        /* <DEDUP_REMOVED lines=8> */
.L_x_211:
[----:B------:R-:W-:Y:S05]  /*cd90*/  BSYNC B1 ;  /* 0x0000000000017941 */ /* 0x000fea0003800000 */
.L_x_210:
        /* <DEDUP_REMOVED lines=8> */
.L_x_213:
[----:B------:R-:W-:Y:S05]  /*ce20*/  BSYNC B1 ;  /* 0x0000000000017941 */ /* 0x000fea0003800000 */
.L_x_212:
        /* <DEDUP_REMOVED lines=8> */
.L_x_215:
[----:B------:R-:W-:Y:S05]  /*ceb0*/  BSYNC B1 ;  /* 0x0000000000017941 */ /* 0x000fea0003800000 */
.L_x_214:
        /* <DEDUP_REMOVED lines=8> */
.L_x_217:
[----:B------:R-:W-:Y:S05]  /*cf40*/  BSYNC B1 ;  /* 0x0000000000017941 */ /* 0x000fea0003800000 */
.L_x_216:
        /* <DEDUP_REMOVED lines=13> */
.L_x_219:
[----:B------:R-:W-:Y:S05]  /*d020*/  BSYNC B1 ;  /* 0x0000000000017941 */ /* 0x000fea0003800000 */
.L_x_218:
        /* <DEDUP_REMOVED lines=8> */
.L_x_221:
[----:B------:R-:W-:Y:S05]  /*d0b0*/  BSYNC B1 ;  /* 0x0000000000017941 */ /* 0x000fea0003800000 */
.L_x_220:
        /* <DEDUP_REMOVED lines=8> */
.L_x_223:
[----:B------:R-:W-:Y:S05]  /*d140*/  BSYNC B1 ;  /* 0x0000000000017941 */ /* 0x000fea0003800000 */
.L_x_222:
        /* <DEDUP_REMOVED lines=8> */
.L_x_225:
[----:B------:R-:W-:Y:S05]  /*d1d0*/  BSYNC B1 ;  /* 0x0000000000017941 */ /* 0x000fea0003800000 */
.L_x_224:
        /* <DEDUP_REMOVED lines=8> */
.L_x_227:
[----:B------:R-:W-:Y:S05]  /*d260*/  BSYNC B1 ;  /* 0x0000000000017941 */ /* 0x000fea0003800000 */
.L_x_226:
        /* <DEDUP_REMOVED lines=13> */
.L_x_229:
[----:B------:R-:W-:Y:S05]  /*d340*/  BSYNC B1 ;  /* 0x0000000000017941 */ /* 0x000fea0003800000 */
.L_x_228:
        /* <DEDUP_REMOVED lines=8> */
.L_x_231:
[----:B------:R-:W-:Y:S05]  /*d3d0*/  BSYNC B1 ;  /* 0x0000000000017941 */ /* 0x000fea0003800000 */
.L_x_230:
        /* <DEDUP_REMOVED lines=8> */
.L_x_233:
[----:B------:R-:W-:Y:S05]  /*d460*/  BSYNC B1 ;  /* 0x0000000000017941 */ /* 0x000fea0003800000 */
.L_x_232:
        /* <DEDUP_REMOVED lines=8> */
.L_x_235:
[----:B------:R-:W-:Y:S05]  /*d4f0*/  BSYNC B1 ;  /* 0x0000000000017941 */ /* 0x000fea0003800000 */
.L_x_234:
        /* <DEDUP_REMOVED lines=8> */
.L_x_237:
[----:B------:R-:W-:Y:S05]  /*d580*/  BSYNC B1 ;  /* 0x0000000000017941 */ /* 0x000fea0003800000 */
.L_x_236:
        /* <DEDUP_REMOVED lines=13> */
.L_x_239:
[----:B------:R-:W-:Y:S05]  /*d660*/  BSYNC B1 ;  /* 0x0000000000017941 */ /* 0x000fea0003800000 */
.L_x_238:
        /* <DEDUP_REMOVED lines=8> */
.L_x_241:
[----:B------:R-:W-:Y:S05]  /*d6f0*/  BSYNC B1 ;  /* 0x0000000000017941 */ /* 0x000fea0003800000 */
.L_x_240:
        /* <DEDUP_REMOVED lines=8> */
.L_x_243:
[----:B------:R-:W-:Y:S05]  /*d780*/  BSYNC B1 ;  /* 0x0000000000017941 */ /* 0x000fea0003800000 */
.L_x_242:
        /* <DEDUP_REMOVED lines=8> */
.L_x_245:
[----:B------:R-:W-:Y:S05]  /*d810*/  BSYNC B1 ;  /* 0x0000000000017941 */ /* 0x000fea0003800000 */
.L_x_244:
        /* <DEDUP_REMOVED lines=8> */
.L_x_247:
[----:B------:R-:W-:Y:S05]  /*d8a0*/  BSYNC B1 ;  /* 0x0000000000017941 */ /* 0x000fea0003800000 */
.L_x_246:
        /* <DEDUP_REMOVED lines=13> */
.L_x_249:
[----:B------:R-:W-:Y:S05]  /*d980*/  BSYNC B1 ;  /* 0x0000000000017941 */ /* 0x000fea0003800000 */
.L_x_248:
        /* <DEDUP_REMOVED lines=8> */
.L_x_251:
[----:B------:R-:W-:Y:S05]  /*da10*/  BSYNC B1 ;  /* 0x0000000000017941 */ /* 0x000fea0003800000 */
.L_x_250:
        /* <DEDUP_REMOVED lines=8> */
.L_x_253:
[----:B------:R-:W-:Y:S05]  /*daa0*/  BSYNC B1 ;  /* 0x0000000000017941 */ /* 0x000fea0003800000 */
.L_x_252:
        /* <DEDUP_REMOVED lines=8> */
.L_x_255:
[----:B------:R-:W-:Y:S05]  /*db30*/  BSYNC B1 ;  /* 0x0000000000017941 */ /* 0x000fea0003800000 */
.L_x_254:
        /* <DEDUP_REMOVED lines=8> */
.L_x_257:
[----:B------:R-:W-:Y:S05]  /*dbc0*/  BSYNC B1 ;  /* 0x0000000000017941 */ /* 0x000fea0003800000 */
.L_x_256:
        /* <DEDUP_REMOVED lines=13> */
.L_x_259:
[----:B------:R-:W-:Y:S05]  /*dca0*/  BSYNC B1 ;  /* 0x0000000000017941 */ /* 0x000fea0003800000 */
.L_x_258:
        /* <DEDUP_REMOVED lines=8> */
.L_x_261:
[----:B------:R-:W-:Y:S05]  /*dd30*/  BSYNC B1 ;  /* 0x0000000000017941 */ /* 0x000fea0003800000 */
.L_x_260:
        /* <DEDUP_REMOVED lines=8> */
.L_x_263:
[----:B------:R-:W-:Y:S05]  /*ddc0*/  BSYNC B1 ;  /* 0x0000000000017941 */ /* 0x000fea0003800000 */
.L_x_262:
        /* <DEDUP_REMOVED lines=8> */
.L_x_265:
[----:B------:R-:W-:Y:S05]  /*de50*/  BSYNC B1 ;  /* 0x0000000000017941 */ /* 0x000fea0003800000 */
.L_x_264:
        /* <DEDUP_REMOVED lines=8> */
.L_x_267:
[----:B------:R-:W-:Y:S05]  /*dee0*/  BSYNC B1 ;  /* 0x0000000000017941 */ /* 0x000fea0003800000 */
.L_x_266:
        /* <DEDUP_REMOVED lines=13> */
.L_x_269:
[----:B------:R-:W-:Y:S05]  /*dfc0*/  BSYNC B1 ;  /* 0x0000000000017941 */ /* 0x000fea0003800000 */
.L_x_268:
        /* <DEDUP_REMOVED lines=8> */
.L_x_271:
[----:B------:R-:W-:Y:S05]  /*e050*/  BSYNC B1 ;  /* 0x0000000000017941 */ /* 0x000fea0003800000 */
.L_x_270:
        /* <DEDUP_REMOVED lines=8> */
.L_x_273:
[----:B------:R-:W-:Y:S05]  /*e0e0*/  BSYNC B1 ;  /* 0x0000000000017941 */ /* 0x000fea0003800000 */
.L_x_272:
        /* <DEDUP_REMOVED lines=8> */
.L_x_275:
[----:B------:R-:W-:Y:S05]  /*e170*/  BSYNC B1 ;  /* 0x0000000000017941 */ /* 0x000fea0003800000 */
.L_x_274:
        /* <DEDUP_REMOVED lines=8> */
.L_x_277:
[----:B------:R-:W-:Y:S05]  /*e200*/  BSYNC B1 ;  /* 0x0000000000017941 */ /* 0x000fea0003800000 */
.L_x_276:
[----:B-1----:R-:W2:Y:S01]  /*e210*/  LDL.LU R3, [R1+0x1e0] ;  /* 0x0001e00001037983 */ /* 0x002ea20000300800 */
[C---:B------:R-:W-:Y:S01]  /*e220*/  ISETP.LT.OR P2, PT, R0.reuse, 0xf2, !P1 ;  /* 0x000000f20000780c */ /* 0x040fe20004f41670 */
[----:B------:R-:W-:Y:S01]  /*e230*/  BSSY B1, `(.L_x_278) ;  /* 0x000000c000017945 */ /* 0x000fe20003800000 */
[----:B------:R-:W-:Y:S02]  /*e240*/  ISETP.LT.OR P6, PT, R0, 0xf9, !P1 ;  /* 0x000000f90000780c */ /* 0x000fe40004fc1670 */
[----:B------:R-:W-:Y:S02]  /*e250*/  IADD3 R163, P3, R160, 0x80, RZ ;  /* 0x00000080a0a37810 */ /* 0x000fe40007f7e0ff */
        /* <DEDUP_REMOVED lines=9> */
.L_x_279:
[----:B------:R-:W-:Y:S05]  /*e2f0*/  BSYNC B1 ;  /* 0x0000000000017941 */ /* 0x000fea0003800000 */
.L_x_278:
        /* <DEDUP_REMOVED lines=8> */
.L_x_281:
[----:B------:R-:W-:Y:S05]  /*e380*/  BSYNC B1 ;  /* 0x0000000000017941 */ /* 0x000fea0003800000 */
.L_x_280:
        /* <DEDUP_REMOVED lines=8> */
.L_x_283:
[----:B------:R-:W-:Y:S05]  /*e410*/  BSYNC B1 ;  /* 0x0000000000017941 */ /* 0x000fea0003800000 */
.L_x_282:
        /* <DEDUP_REMOVED lines=8> */
.L_x_285:
[----:B------:R-:W-:Y:S05]  /*e4a0*/  BSYNC B1 ;  /* 0x0000000000017941 */ /* 0x000fea0003800000 */
.L_x_284:
[----:B-1----:R-:W2:Y:S01]  /*e4b0*/  LDL.LU R3, [R1+0x1f0] ;  /* 0x0001f00001037983 */ /* 0x002ea20000300800 */
[----:B------:R-:W-:Y:S01]  /*e4c0*/  BSSY B1, `(.L_x_286) ;  /* 0x0000008000017945 */ /* 0x000fe20003800000 */
[----:B------:R-:W-:-:S04]  /*e4d0*/  IMAD.WIDE.U32 R160, R163, R20, R158 ;  /* 0x00000014a3a07225 */ /* 0x000fc800078e009e */
[----:B--2---:R-:W-:-:S05]  /*e4e0*/  @!P6 IMAD R3, R3, R17, R2 ;  /* 0x000000110303e224 */ /* 0x004fca00078e0202 */
[----:B------:R1:W-:Y:S01]  /*e4f0*/  @!P6 STG.E.U8 desc[UR36][R4.64+0xf8], R3 ;  /* 0x0000f8030400e986 */ /* 0x0003e2000c101124 */
[----:B------:R-:W-:Y:S05]  /*e500*/  @P1 BRA `(.L_x_287) ;  /* 0x00000000000c1947 */ /* 0x000fea0003800000 */
[----:B------:R-:W1:Y:S02]  /*e510*/  LDG.E.U8 R16, desc[UR36][R14.64+0xf9] ;  /* 0x0000f9240e107981 */ /* 0x000e64000c1e1100 */
[----:B-1----:R-:W-:-:S05]  /*e520*/  PRMT R3, R16, 0x8880, RZ ;  /* 0x0000888010037816 */ /* 0x002fca00000000ff */
[----:B------:R-:W-:-:S07]  /*e530*/  IMAD R2, R3, R18, RZ ;  /* 0x0000001203027224 */ /* 0x000fce00078e02ff */
.L_x_287:
[----:B------:R-:W-:Y:S05]  /*e540*/  BSYNC B1 ;  /* 0x0000000000017941 */ /* 0x000fea0003800000 */
.L_x_286:
[----:B-1----:R-:W2:Y:S01]  /*e550*/  LDL.LU R3, [R1+0x1f4] ;  /* 0x0001f40001037983 */ /* 0x002ea20000300800 */
[----:B------:R-:W-:Y:S01]  /*e560*/  IMAD.WIDE.U32 R158, R163, R20, R152 ;  /* 0x00000014a39e7225 */ /* 0x000fe200078e0098 */
[----:B0-----:R-:W-:Y:S01]  /*e570*/  IADD3.X R15, RZ, UR9, RZ, P3, !PT ;  /* 0x00000009ff0f7c10 */ /* 0x001fe20009ffe4ff */
[----:B------:R-:W-:Y:S01]  /*e580*/  BSSY B1, `(.L_x_288) ;  /* 0x000000e000017945 */ /* 0x000fe20003800000 */
[----:B------:R-:W-:Y:S02]  /*e590*/  ISETP.GE.AND P2, PT, R154, 0x81, PT ;  /* 0x000000819a00780c */ /* 0x000fe40003f46270 */
[----:B------:R-:W-:Y:S01]  /*e5a0*/  IADD3 R156, P5, P4, R156, R22, R160 ;  /* 0x000000169c9c7210 */ /* 0x000fe20007cbe0a0 */
[----:B------:R-:W-:Y:S01]  /*e5b0*/  IMAD R20, R15, R20, RZ ;  /* 0x000000140f147224 */ /* 0x000fe200078e02ff */
[----:B------:R-:W-:Y:S02]  /*e5c0*/  ISETP.LT.OR P6, PT, R0, 0x1, !P2 ;  /* 0x000000010000780c */ /* 0x000fe400057c1670 */
[----:B------:R-:W-:Y:S01]  /*e5d0*/  IADD3 R14, P3, R158, R22, RZ ;  /* 0x000000169e0e7210 */ /* 0x000fe20007f7e0ff */
[----:B--2---:R-:W-:-:S05]  /*e5e0*/  @!P1 IMAD R3, R3, R17, R2 ;  /* 0x0000001103039224 */ /* 0x004fca00078e0202 */
[----:B------:R0:W-:Y:S01]  /*e5f0*/  @!P1 STG.E.U8 desc[UR36][R4.64+0xf9], R3 ;  /* 0x0000f90304009986 */ /* 0x0001e2000c101124 */
[C---:B------:R-:W-:Y:S02]  /*e600*/  ISETP.LT.OR P1, PT, R0.reuse, 0xf9, !P0 ;  /* 0x000000f90000780c */ /* 0x040fe40004721670 */
[----:B------:R-:W-:-:S11]  /*e610*/  ISETP.LT.OR P0, PT, R0, 0xfa, !P0 ;  /* 0x000000fa0000780c */ /* 0x000fd60004701670 */
[----:B0-----:R-:W-:Y:S05]  /*e620*/  @P1 BRA `(.L_x_289) ;  /* 0x00000000000c1947 */ /* 0x001fea0003800000 */
[----:B------:R-:W2:Y:S02]  /*e630*/  LDG.E.U8 R16, desc[UR36][R12.64+0xf8] ;  /* 0x0000f8240c107981 */ /* 0x000ea4000c1e1100 */
[----:B--2---:R-:W-:-:S05]  /*e640*/  PRMT R3, R16, 0x8880, RZ ;  /* 0x0000888010037816 */ /* 0x004fca00000000ff */
[----:B------:R-:W-:-:S07]  /*e650*/  IMAD R2, R3, R18, RZ ;  /* 0x0000001203027224 */ /* 0x000fce00078e02ff */
.L_x_289:
[----:B------:R-:W-:Y:S05]  /*e660*/  BSYNC B1 ;  /* 0x0000000000017941 */ /* 0x000fea0003800000 */
.L_x_288:
[----:B------:R-:W2:Y:S01]  /*e670*/  LDL.LU R3, [R1+0x1f8] ;  /* 0x0001f80001037983 */ /* 0x000ea20000300800 */
[----:B------:R-:W-:Y:S01]  /*e680*/  BSSY B1, `(.L_x_290) ;  /* 0x0000008000017945 */ /* 0x000fe20003800000 */
[----:B------:R-:W-:Y:S02]  /*e690*/  IMAD R21, R163, R21, R20 ;  /* 0x00000015a3157224 */ /* 0x000fe400078e0214 */
[----:B--2---:R-:W-:-:S05]  /*e6a0*/  @!P1 IMAD R3, R3, R17, R2 ;  /* 0x0000001103039224 */ /* 0x004fca00078e0202 */
[----:B------:R0:W-:Y:S01]  /*e6b0*/  @!P1 STG.E.U8 desc[UR36][R10.64+0xf8], R3 ;  /* 0x0000f8030a009986 */ /* 0x0001e2000c101124 */
[----:B------:R-:W-:Y:S05]  /*e6c0*/  @P0 BRA `(.L_x_291) ;  /* 0x00000000000c0947 */ /* 0x000fea0003800000 */
[----:B------:R-:W0:Y:S02]  /*e6d0*/  LDG.E.U8 R16, desc[UR36][R12.64+0xf9] ;  /* 0x0000f9240c107981 */ /* 0x000e24000c1e1100 */
[----:B0-----:R-:W-:-:S05]  /*e6e0*/  PRMT R3, R16, 0x8880, RZ ;  /* 0x0000888010037816 */ /* 0x001fca00000000ff */
[----:B------:R-:W-:-:S07]  /*e6f0*/  IMAD R2, R3, R18, RZ ;  /* 0x0000001203027224 */ /* 0x000fce00078e02ff */
.L_x_291:
[----:B------:R-:W-:Y:S05]  /*e700*/  BSYNC B1 ;  /* 0x0000000000017941 */ /* 0x000fea0003800000 */
.L_x_290:
[----:B0-----:R-:W2:Y:S01]  /*e710*/  LDL.LU R3, [R1+0x1fc] ;  /* 0x0001fc0001037983 */ /* 0x001ea20000300800 */
[----:B------:R-:W-:Y:S01]  /*e720*/  BSSY B1, `(.L_x_292) ;  /* 0x0000009000017945 */ /* 0x000fe20003800000 */
[----:B------:R-:W-:Y:S01]  /*e730*/  IADD3.X R15, R23, R159, R21, P3, !PT ;  /* 0x0000009f170f7210 */ /* 0x000fe20001ffe415 */
[----:B------:R-:W-:Y:S02]  /*e740*/  IMAD.IADD R160, R21, 0x1, R161 ;  /* 0x0000000115a07824 */ /* 0x000fe400078e02a1 */
[----:B--2---:R-:W-:-:S05]  /*e750*/  @!P0 IMAD R3, R3, R17, R2 ;  /* 0x0000001103038224 */ /* 0x004fca00078e0202 */
[----:B------:R0:W-:Y:S01]  /*e760*/  @!P0 STG.E.U8 desc[UR36][R10.64+0xf9], R3 ;  /* 0x0000f9030a008986 */ /* 0x0001e2000c101124 */
[----:B------:R-:W-:Y:S05]  /*e770*/  @P6 BRA `(.L_x_293) ;  /* 0x00000000000c6947 */ /* 0x000fea0003800000 */
[----:B------:R-:W0:Y:S02]  /*e780*/  LDG.E.U8 R16, desc[UR36][R14.64] ;  /* 0x000000240e107981 */ /* 0x000e24000c1e1100 */
[----:B0-----:R-:W-:-:S05]  /*e790*/  PRMT R3, R16, 0x8880, RZ ;  /* 0x0000888010037816 */ /* 0x001fca00000000ff */
[----:B------:R-:W-:-:S07]  /*e7a0*/  IMAD R2, R3, R18, RZ ;  /* 0x0000001203027224 */ /* 0x000fce00078e02ff */
.L_x_293:
[----:B------:R-:W-:Y:S05]  /*e7b0*/  BSYNC B1 ;  /* 0x0000000000017941 */ /* 0x000fea0003800000 */
.L_x_292:
[----:B------:R-:W-:Y:S01]  /*e7c0*/  ISETP.LT.OR P3, PT, R0, 0x2, !P2 ;  /* 0x000000020000780c */ /* 0x000fe20005761670 */
[----:B0-----:R-:W-:Y:S01]  /*e7d0*/  @!P6 IMAD R3, R24, R17, R2 ;  /* 0x000000111803e224 */ /* 0x001fe200078e0202 */
[----:B------:R-:W-:Y:S01]  /*e7e0*/  ISETP.GE.AND P0, PT, R154, 0x89, PT ;  /* 0x000000899a00780c */ /* 0x000fe20003f06270 */
[----:B------:R-:W-:Y:S01]  /*e7f0*/  BSSY B1, `(.L_x_294) ;  /* 0x000000b000017945 */ /* 0x000fe20003800000 */
[----:B------:R-:W-:Y:S02]  /*e800*/  IADD3.X R157, R153, R23, R160, P5, P4 ;  /* 0x00000017999d7210 */ /* 0x000fe40002fe84a0 */
[----:B------:R0:W-:Y:S01]  /*e810*/  @!P6 STG.E.U8 desc[UR36][R6.64], R3 ;  /* 0x000000030600e986 */ /* 0x0001e2000c101124 */
[C---:B------:R-:W-:Y:S02]  /*e820*/  ISETP.LT.OR P4, PT, R0.reuse, 0x1, !P0 ;  /* 0x000000010000780c */ /* 0x040fe40004781670 */
[C---:B------:R-:W-:Y:S02]  /*e830*/  ISETP.LT.OR P5, PT, R0.reuse, 0x2, !P0 ;  /* 0x000000020000780c */ /* 0x040fe400047a1670 */
[----:B------:R-:W-:-:S02]  /*e840*/  ISETP.LT.OR P6, PT, R0, 0x9, !P2 ;  /* 0x000000090000780c */ /* 0x000fc400057c1670 */
[----:B------:R-:W-:Y:S01]  /*e850*/  ISETP.LT.OR P1, PT, R0, 0xa, !P2 ;  /* 0x0000000a0000780c */ /* 0x000fe20005721670 */
[----:B------:R-:W-:-:S12]  /*e860*/  @P3 BRA `(.L_x_295) ;  /* 0x00000000000c3947 */ /* 0x000fd80003800000 */
[----:B------:R-:W0:Y:S02]  /*e870*/  LDG.E.U8 R16, desc[UR36][R14.64+0x1] ;  /* 0x000001240e107981 */ /* 0x000e24000c1e1100 */
[----:B0-----:R-:W-:-:S05]  /*e880*/  PRMT R3, R16, 0x8880, RZ ;  /* 0x0000888010037816 */ /* 0x001fca00000000ff */
[----:B------:R-:W-:-:S07]  /*e890*/  IMAD R2, R3, R18, RZ ;  /* 0x0000001203027224 */ /* 0x000fce00078e02ff */
.L_x_295:
[----:B------:R-:W-:Y:S05]  /*e8a0*/  BSYNC B1 ;  /* 0x0000000000017941 */ /* 0x000fea0003800000 */
.L_x_294:
[----:B------:R-:W-:Y:S01]  /*e8b0*/  @!P3 IMAD R25, R25, R17, R2 ;  /* 0x000000111919b224 */ /* 0x000fe200078e0202 */
[----:B------:R-:W-:Y:S04]  /*e8c0*/  BSSY B1, `(.L_x_296) ;  /* 0x0000006000017945 */ /* 0x000fe80003800000 */
[----:B------:R1:W-:Y:S01]  /*e8d0*/  @!P3 STG.E.U8 desc[UR36][R6.64+0x1], R25 ;  /* 0x000001190600b986 */ /* 0x0003e2000c101124 */
[----:B------:R-:W-:Y:S05]  /*e8e0*/  @P4 BRA `(.L_x_297) ;  /* 0x00000000000c4947 */ /* 0x000fea0003800000 */
[----:B------:R-:W0:Y:S02]  /*e8f0*/  LDG.E.U8 R16, desc[UR36][R156.64] ;  /* 0x000000249c107981 */ /* 0x000e24000c1e1100 */
[----:B0-----:R-:W-:-:S05]  /*e900*/  PRMT R3, R16, 0x8880, RZ ;  /* 0x0000888010037816 */ /* 0x001fca00000000ff */
[----:B------:R-:W-:-:S07]  /*e910*/  IMAD R2, R3, R18, RZ ;  /* 0x0000001203027224 */ /* 0x000fce00078e02ff */
.L_x_297:
[----:B------:R-:W-:Y:S05]  /*e920*/  BSYNC B1 ;  /* 0x0000000000017941 */ /* 0x000fea0003800000 */
.L_x_296:
[----:B0-----:R-:W-:Y:S01]  /*e930*/  @!P4 IMAD R3, R26, R17, R2 ;  /* 0x000000111a03c224 */ /* 0x001fe200078e0202 */
[----:B------:R-:W-:Y:S04]  /*e940*/  BSSY B1, `(.L_x_298) ;  /* 0x0000006000017945 */ /* 0x000fe80003800000 */
[----:B------:R0:W-:Y:S01]  /*e950*/  @!P4 STG.E.U8 desc[UR36][R8.64], R3 ;  /* 0x000000030800c986 */ /* 0x0001e2000c101124 */
[----:B------:R-:W-:Y:S05]  /*e960*/  @P5 BRA `(.L_x_299) ;  /* 0x00000000000c5947 */ /* 0x000fea0003800000 */
[----:B------:R-:W0:Y:S02]  /*e970*/  LDG.E.U8 R16, desc[UR36][R156.64+0x1] ;  /* 0x000001249c107981 */ /* 0x000e24000c1e1100 */
[----:B0-----:R-:W-:-:S05]  /*e980*/  PRMT R3, R16, 0x8880, RZ ;  /* 0x0000888010037816 */ /* 0x001fca00000000ff */
[----:B------:R-:W-:-:S07]  /*e990*/  IMAD R2, R3, R18, RZ ;  /* 0x0000001203027224 */ /* 0x000fce00078e02ff */
.L_x_299:
[----:B------:R-:W-:Y:S05]  /*e9a0*/  BSYNC B1 ;  /* 0x0000000000017941 */ /* 0x000fea0003800000 */
.L_x_298:
[----:B------:R-:W-:Y:S01]  /*e9b0*/  @!P5 IMAD R27, R27, R17, R2 ;  /* 0x000000111b1bd224 */ /* 0x000fe200078e0202 */
[----:B------:R-:W-:Y:S04]  /*e9c0*/  BSSY B1, `(.L_x_300) ;  /* 0x0000006000017945 */ /* 0x000fe80003800000 */
[----:B------:R2:W-:Y:S01]  /*e9d0*/  @!P5 STG.E.U8 desc[UR36][R8.64+0x1], R27 ;  /* 0x0000011b0800d986 */ /* 0x0005e2000c101124 */
[----:B------:R-:W-:Y:S05]  /*e9e0*/  @P6 BRA `(.L_x_301) ;  /* 0x00000000000c6947 */ /* 0x000fea0003800000 */
[----:B------:R-:W0:Y:S02]  /*e9f0*/  LDG.E.U8 R16, desc[UR36][R14.64+0x8] ;  /* 0x000008240e107981 */ /* 0x000e24000c1e1100 */
[----:B0-----:R-:W-:-:S05]  /*ea00*/  PRMT R3, R16, 0x8880, RZ ;  /* 0x0000888010037816 */ /* 0x001fca00000000ff */
[----:B------:R-:W-:-:S07]  /*ea10*/  IMAD R2, R3, R18, RZ ;  /* 0x0000001203027224 */ /* 0x000fce00078e02ff */
.L_x_301:
[----:B------:R-:W-:Y:S05]  /*ea20*/  BSYNC B1 ;  /* 0x0000000000017941 */ /* 0x000fea0003800000 */
.L_x_300:
[----:B0-----:R-:W-:Y:S01]  /*ea30*/  @!P6 IMAD R3, R28, R17, R2 ;  /* 0x000000111c03e224 */ /* 0x001fe200078e0202 */
[----:B------:R-:W-:Y:S04]  /*ea40*/  BSSY B1, `(.L_x_302) ;  /* 0x0000006000017945 */ /* 0x000fe80003800000 */
[----:B------:R0:W-:Y:S01]  /*ea50*/  @!P6 STG.E.U8 desc[UR36][R6.64+0x8], R3 ;  /* 0x000008030600e986 */ /* 0x0001e2000c101124 */
[----:B------:R-:W-:Y:S05]  /*ea60*/  @P1 BRA `(.L_x_303) ;  /* 0x00000000000c1947 */ /* 0x000fea0003800000 */
[----:B------:R-:W0:Y:S02]  /*ea70*/  LDG.E.U8 R16, desc[UR36][R14.64+0x9] ;  /* 0x000009240e107981 */ /* 0x000e24000c1e1100 */
[----:B0-----:R-:W-:-:S05]  /*ea80*/  PRMT R3, R16, 0x8880, RZ ;  /* 0x0000888010037816 */ /* 0x001fca00000000ff */
[----:B------:R-:W-:-:S07]  /*ea90*/  IMAD R2, R3, R18, RZ ;  /* 0x0000001203027224 */ /* 0x000fce00078e02ff */
.L_x_303:
[----:B------:R-:W-:Y:S05]  /*eaa0*/  BSYNC B1 ;  /* 0x0000000000017941 */ /* 0x000fea0003800000 */
.L_x_302:
[C---:B------:R-:W-:Y:S01]  /*eab0*/  ISETP.LT.OR P4, PT, R0.reuse, 0x9, !P0 ;  /* 0x000000090000780c */ /* 0x040fe20004781670 */
[----:B------:R-:W-:Y:S01]  /*eac0*/  @!P1 IMAD R29, R29, R17, R2 ;  /* 0x000000111d1d9224 */ /* 0x000fe200078e0202 */
[----:B------:R-:W-:Y:S01]  /*ead0*/  BSSY B1, `(.L_x_304) ;  /* 0x000000a000017945 */ /* 0x000fe20003800000 */
[C---:B------:R-:W-:Y:S02]  /*eae0*/  ISETP.LT.OR P3, PT, R0.reuse, 0xa, !P0 ;  /* 0x0000000a0000780c */ /* 0x040fe40004761670 */
[C---:B------:R-:W-:Y:S01]  /*eaf0*/  ISETP.LT.OR P5, PT, R0.reuse, 0x11, !P2 ;  /* 0x000000110000780c */ /* 0x040fe200057a1670 */
[----:B------:R3:W-:Y:S01]  /*eb00*/  @!P1 STG.E.U8 desc[UR36][R6.64+0x9], R29 ;  /* 0x0000091d06009986 */ /* 0x0007e2000c101124 */
[C---:B------:R-:W-:Y:S02]  /*eb10*/  ISETP.LT.OR P6, PT, R0.reuse, 0x12, !P2 ;  /* 0x000000120000780c */ /* 0x040fe400057c1670 */
[----:B------:R-:W-:-:S04]  /*eb20*/  ISETP.LT.OR P1, PT, R0, 0x11, !P0 ;  /* 0x000000110000780c */ /* 0x000fc80004721670 */
[----:B------:R-:W-:Y:S09]  /*eb30*/  @P4 BRA `(.L_x_305) ;  /* 0x00000000000c4947 */ /* 0x000ff20003800000 */
[----:B------:R-:W0:Y:S02]  /*eb40*/  LDG.E.U8 R16, desc[UR36][R156.64+0x8] ;  /* 0x000008249c107981 */ /* 0x000e24000c1e1100 */
[----:B0-----:R-:W-:-:S05]  /*eb50*/  PRMT R3, R16, 0x8880, RZ ;  /* 0x0000888010037816 */ /* 0x001fca00000000ff */
[----:B------:R-:W-:-:S07]  /*eb60*/  IMAD R2, R3, R18, RZ ;  /* 0x0000001203027224 */ /* 0x000fce00078e02ff */
.L_x_305:
[----:B------:R-:W-:Y:S05]  /*eb70*/  BSYNC B1 ;  /* 0x0000000000017941 */ /* 0x000fea0003800000 */
.L_x_304:
[----:B0-----:R-:W-:Y:S01]  /*eb80*/  @!P4 IMAD R3, R30, R17, R2 ;  /* 0x000000111e03c224 */ /* 0x001fe200078e0202 */
[----:B------:R-:W-:Y:S04]  /*eb90*/  BSSY B1, `(.L_x_306) ;  /* 0x0000006000017945 */ /* 0x000fe80003800000 */
[----:B------:R0:W-:Y:S01]  /*eba0*/  @!P4 STG.E.U8 desc[UR36][R8.64+0x8], R3 ;  /* 0x000008030800c986 */ /* 0x0001e2000c101124 */
[----:B------:R-:W-:Y:S05]  /*ebb0*/  @P3 BRA `(.L_x_307) ;  /* 0x00000000000c3947 */ /* 0x000fea0003800000 */
[----:B------:R-:W0:Y:S02]  /*ebc0*/  LDG.E.U8 R16, desc[UR36][R156.64+0x9] ;  /* 0x000009249c107981 */ /* 0x000e24000c1e1100 */
[----:B0-----:R-:W-:-:S05]  /*ebd0*/  PRMT R3, R16, 0x8880, RZ ;  /* 0x0000888010037816 */ /* 0x001fca00000000ff */
[----:B------:R-:W-:-:S07]  /*ebe0*/  IMAD R2, R3, R18, RZ ;  /* 0x0000001203027224 */ /* 0x000fce00078e02ff */
.L_x_307:
[----:B------:R-:W-:Y:S05]  /*ebf0*/  BSYNC B1 ;  /* 0x0000000000017941 */ /* 0x000fea0003800000 */
.L_x_306:
[----:B------:R-:W-:Y:S01]  /*ec00*/  @!P3 IMAD R31, R31, R17, R2 ;  /* 0x000000111f1fb224 */ /* 0x000fe200078e0202 */
[----:B------:R-:W-:Y:S04]  /*ec10*/  BSSY B1, `(.L_x_308) ;  /* 0x0000006000017945 */ /* 0x000fe80003800000 */
[----:B------:R4:W-:Y:S01]  /*ec20*/  @!P3 STG.E.U8 desc[UR36][R8.64+0x9], R31 ;  /* 0x0000091f0800b986 */ /* 0x0009e2000c101124 */
[----:B------:R-:W-:Y:S05]  /*ec30*/  @P5 BRA `(.L_x_309) ;  /* 0x00000000000c5947 */ /* 0x000fea0003800000 */
[----:B------:R-:W0:Y:S02]  /*ec40*/  LDG.E.U8 R16, desc[UR36][R14.64+0x10] ;  /* 0x000010240e107981 */ /* 0x000e24000c1e1100 */
[----:B0-----:R-:W-:-:S05]  /*ec50*/  PRMT R3, R16, 0x8880, RZ ;  /* 0x0000888010037816 */ /* 0x001fca00000000ff */
[----:B------:R-:W-:-:S07]  /*ec60*/  IMAD R2, R3, R18, RZ ;  /* 0x0000001203027224 */ /* 0x000fce00078e02ff */
.L_x_309:
[----:B------:R-:W-:Y:S05]  /*ec70*/  BSYNC B1 ;  /* 0x0000000000017941 */ /* 0x000fea0003800000 */
.L_x_308:
[----:B0-----:R-:W-:Y:S01]  /*ec80*/  @!P5 IMAD R3, R32, R17, R2 ;  /* 0x000000112003d224 */ /* 0x001fe200078e0202 */
[----:B------:R-:W-:Y:S04]  /*ec90*/  BSSY B1, `(.L_x_310) ;  /* 0x0000006000017945 */ /* 0x000fe80003800000 */
[----:B------:R0:W-:Y:S01]  /*eca0*/  @!P5 STG.E.U8 desc[UR36][R6.64+0x10], R3 ;  /* 0x000010030600d986 */ /* 0x0001e2000c101124 */
[----:B------:R-:W-:Y:S05]  /*ecb0*/  @P6 BRA `(.L_x_311) ;  /* 0x00000000000c6947 */ /* 0x000fea0003800000 */
[----:B------:R-:W0:Y:S02]  /*ecc0*/  LDG.E.U8 R16, desc[UR36][R14.64+0x11] ;  /* 0x000011240e107981 */ /* 0x000e24000c1e1100 */
[----:B0-----:R-:W-:-:S05]  /*ecd0*/  PRMT R3, R16, 0x8880, RZ ;  /* 0x0000888010037816 */ /* 0x001fca00000000ff */
[----:B------:R-:W-:-:S07]  /*ece0*/  IMAD R2, R3, R18, RZ ;  /* 0x0000001203027224 */ /* 0x000fce00078e02ff */
.L_x_311:
[----:B------:R-:W-:Y:S05]  /*ecf0*/  BSYNC B1 ;  /* 0x0000000000017941 */ /* 0x000fea0003800000 */
.L_x_310:
[----:B------:R-:W-:Y:S01]  /*ed00*/  @!P6 IMAD R33, R33, R17, R2 ;  /* 0x000000112121e224 */ /* 0x000fe200078e0202 */
[----:B------:R-:W-:Y:S04]  /*ed10*/  BSSY B1, `(.L_x_312) ;  /* 0x0000006000017945 */ /* 0x000fe80003800000 */
[----:B------:R0:W-:Y:S01]  /*ed20*/  @!P6 STG.E.U8 desc[UR36][R6.64+0x11], R33 ;  /* 0x000011210600e986 */ /* 0x0001e2000c101124 */
[----:B------:R-:W-:Y:S05]  /*ed30*/  @P1 BRA `(.L_x_313) ;  /* 0x00000000000c1947 */ /* 0x000fea0003800000 */
[----:B------:R-:W0:Y:S02]  /*ed40*/  LDG.E.U8 R16, desc[UR36][R156.64+0x10] ;  /* 0x000010249c107981 */ /* 0x000e24000c1e1100 */
[----:B0-----:R-:W-:-:S05]  /*ed50*/  PRMT R3, R16, 0x8880, RZ ;  /* 0x0000888010037816 */ /* 0x001fca00000000ff */
[----:B------:R-:W-:-:S07]  /*ed60*/  IMAD R2, R3, R18, RZ ;  /* 0x0000001203027224 */ /* 0x000fce00078e02ff */
.L_x_313:
[----:B------:R-:W-:Y:S05]  /*ed70*/  BSYNC B1 ;  /* 0x0000000000017941 */ /* 0x000fea0003800000 */
.L_x_312:
[----:B------:R-:W-:Y:S01]  /*ed80*/  ISETP.LT.OR P4, PT, R0, 0x12, !P0 ;  /* 0x000000120000780c */ /* 0x000fe20004781670 */
[----:B0-----:R-:W-:Y:S01]  /*ed90*/  @!P1 IMAD R3, R34, R17, R2 ;  /* 0x0000001122039224 */ /* 0x001fe200078e0202 */
        /* <DEDUP_REMOVED lines=10> */
.L_x_315:
[----:B------:R-:W-:Y:S05]  /*ee40*/  BSYNC B1 ;  /* 0x0000000000017941 */ /* 0x000fea0003800000 */
.L_x_314:
[----:B------:R-:W-:Y:S01]  /*ee50*/  @!P4 IMAD R35, R35, R17, R2 ;  /* 0x000000112323c224 */ /* 0x000fe200078e0202 */
[----:B------:R-:W-:Y:S04]  /*ee60*/  BSSY B1, `(.L_x_316) ;  /* 0x0000006000017945 */ /* 0x000fe80003800000 */
[----:B------:R0:W-:Y:S01]  /*ee70*/  @!P4 STG.E.U8 desc[UR36][R8.64+0x11], R35 ;  /* 0x000011230800c986 */ /* 0x0001e2000c101124 */
[----:B------:R-:W-:Y:S05]  /*ee80*/  @P3 BRA `(.L_x_317) ;  /* 0x00000000000c3947 */ /* 0x000fea0003800000 */
[----:B------:R-:W0:Y:S02]  /*ee90*/  LDG.E.U8 R16, desc[UR36][R14.64+0x18] ;  /* 0x000018240e107981 */ /* 0x000e24000c1e1100 */
[----:B0-----:R-:W-:-:S05]  /*eea0*/  PRMT R3, R16, 0x8880, RZ ;  /* 0x0000888010037816 */ /* 0x001fca00000000ff */
[----:B------:R-:W-:-:S07]  /*eeb0*/  IMAD R2, R3, R18, RZ ;  /* 0x0000001203027224 */ /* 0x000fce00078e02ff */
.L_x_317:
[----:B------:R-:W-:Y:S05]  /*eec0*/  BSYNC B1 ;  /* 0x0000000000017941 */ /* 0x000fea0003800000 */
.L_x_316:
[----:B0-----:R-:W-:Y:S01]  /*eed0*/  @!P3 IMAD R3, R36, R17, R2 ;  /* 0x000000112403b224 */ /* 0x001fe200078e0202 */
[----:B------:R-:W-:Y:S04]  /*eee0*/  BSSY B1, `(.L_x_318) ;  /* 0x0000006000017945 */ /* 0x000fe80003800000 */
[----:B------:R0:W-:Y:S01]  /*eef0*/  @!P3 STG.E.U8 desc[UR36][R6.64+0x18], R3 ;  /* 0x000018030600b986 */ /* 0x0001e2000c101124 */
[----:B------:R-:W-:Y:S05]  /*ef00*/  @P5 BRA `(.L_x_319) ;  /* 0x00000000000c5947 */ /* 0x000fea0003800000 */
[----:B------:R-:W0:Y:S02]  /*ef10*/  LDG.E.U8 R16, desc[UR36][R14.64+0x19] ;  /* 0x000019240e107981 */ /* 0x000e24000c1e1100 */
[----:B0-----:R-:W-:-:S05]  /*ef20*/  PRMT R3, R16, 0x8880, RZ ;  /* 0x0000888010037816 */ /* 0x001fca00000000ff */
[----:B------:R-:W-:-:S07]  /*ef30*/  IMAD R2, R3, R18, RZ ;  /* 0x0000001203027224 */ /* 0x000fce00078e02ff */
.L_x_319:
[----:B------:R-:W-:Y:S05]  /*ef40*/  BSYNC B1 ;  /* 0x0000000000017941 */ /* 0x000fea0003800000 */
.L_x_318:
[----:B------:R-:W-:Y:S01]  /*ef50*/  @!P5 IMAD R37, R37, R17, R2 ;  /* 0x000000112525d224 */ /* 0x000fe200078e0202 */
[----:B------:R-:W-:Y:S04]  /*ef60*/  BSSY B1, `(.L_x_320) ;  /* 0x0000006000017945 */ /* 0x000fe80003800000 */
[----:B------:R0:W-:Y:S01]  /*ef70*/  @!P5 STG.E.U8 desc[UR36][R6.64+0x19], R37 ;  /* 0x000019250600d986 */ /* 0x0001e2000c101124 */
[----:B------:R-:W-:Y:S05]  /*ef80*/  @P6 BRA `(.L_x_321) ;  /* 0x00000000000c6947 */ /* 0x000fea0003800000 */
[----:B------:R-:W0:Y:S02]  /*ef90*/  LDG.E.U8 R16, desc[UR36][R156.64+0x18] ;  /* 0x000018249c107981 */ /* 0x000e24000c1e1100 */
[----:B0-----:R-:W-:-:S05]  /*efa0*/  PRMT R3, R16, 0x8880, RZ ;  /* 0x0000888010037816 */ /* 0x001fca00000000ff */
[----:B------:R-:W-:-:S07]  /*efb0*/  IMAD R2, R3, R18, RZ ;  /* 0x0000001203027224 */ /* 0x000fce00078e02ff */
.L_x_321:
[----:B------:R-:W-:Y:S05]  /*efc0*/  BSYNC B1 ;  /* 0x0000000000017941 */ /* 0x000fea0003800000 */
.L_x_320:
[----:B0-----:R-:W-:Y:S01]  /*efd0*/  @!P6 IMAD R3, R38, R17, R2 ;  /* 0x000000112603e224 */ /* 0x001fe200078e0202 */
[----:B------:R-:W-:Y:S04]  /*efe0*/  BSSY B1, `(.L_x_322) ;  /* 0x0000006000017945 */ /* 0x000fe80003800000 */
[----:B------:R0:W-:Y:S01]  /*eff0*/  @!P6 STG.E.U8 desc[UR36][R8.64+0x18], R3 ;  /* 0x000018030800e986 */ /* 0x0001e2000c101124 */
[----:B------:R-:W-:Y:S05]  /*f000*/  @P1 BRA `(.L_x_323) ;  /* 0x00000000000c1947 */ /* 0x000fea0003800000 */
[----:B------:R-:W0:Y:S02]  /*f010*/  LDG.E.U8 R16, desc[UR36][R156.64+0x19] ;  /* 0x000019249c107981 */ /* 0x000e24000c1e1100 */
[----:B0-----:R-:W-:-:S05]  /*f020*/  PRMT R3, R16, 0x8880, RZ ;  /* 0x0000888010037816 */ /* 0x001fca00000000ff */
[----:B------:R-:W-:-:S07]  /*f030*/  IMAD R2, R3, R18, RZ ;  /* 0x0000001203027224 */ /* 0x000fce00078e02ff */
.L_x_323:
[----:B------:R-:W-:Y:S05]  /*f040*/  BSYNC B1 ;  /* 0x0000000000017941 */ /* 0x000fea0003800000 */
.L_x_322:
        /* <DEDUP_REMOVED lines=12> */
.L_x_325:
[----:B------:R-:W-:Y:S05]  /*f110*/  BSYNC B1 ;  /* 0x0000000000017941 */ /* 0x000fea0003800000 */
.L_x_324:
[----:B0-----:R-:W-:Y:S01]  /*f120*/  @!P4 IMAD R3, R40, R17, R2 ;  /* 0x000000112803c224 */ /* 0x001fe200078e0202 */
[----:B------:R-:W-:Y:S04]  /*f130*/  BSSY B1, `(.L_x_326) ;  /* 0x0000006000017945 */ /* 0x000fe80003800000 */
[----:B------:R0:W-:Y:S01]  /*f140*/  @!P4 STG.E.U8 desc[UR36][R6.64+0x20], R3 ;  /* 0x000020030600c986 */ /* 0x0001e2000c101124 */
[----:B------:R-:W-:Y:S05]  /*f150*/  @P3 BRA `(.L_x_327) ;  /* 0x00000000000c3947 */ /* 0x000fea0003800000 */
[----:B------:R-:W0:Y:S02]  /*f160*/  LDG.E.U8 R16, desc[UR36][R14.64+0x21] ;  /* 0x000021240e107981 */ /* 0x000e24000c1e1100 */
[----:B0-----:R-:W-:-:S05]  /*f170*/  PRMT R3, R16, 0x8880, RZ ;  /* 0x0000888010037816 */ /* 0x001fca00000000ff */
[----:B------:R-:W-:-:S07]  /*f180*/  IMAD R2, R3, R18, RZ ;  /* 0x0000001203027224 */ /* 0x000fce00078e02ff */
.L_x_327:
[----:B------:R-:W-:Y:S05]  /*f190*/  BSYNC B1 ;  /* 0x0000000000017941 */ /* 0x000fea0003800000 */
.L_x_326:
[----:B------:R-:W-:Y:S01]  /*f1a0*/  @!P3 IMAD R41, R41, R17, R2 ;  /* 0x000000112929b224 */ /* 0x000fe200078e0202 */
[----:B------:R-:W-:Y:S04]  /*f1b0*/  BSSY B1, `(.L_x_328) ;  /* 0x0000006000017945 */ /* 0x000fe80003800000 */
[----:B------:R0:W-:Y:S01]  /*f1c0*/  @!P3 STG.E.U8 desc[UR36][R6.64+0x21], R41 ;  /* 0x000021290600b986 */ /* 0x0001e2000c101124 */
[----:B------:R-:W-:Y:S05]  /*f1d0*/  @P5 BRA `(.L_x_329) ;  /* 0x00000000000c5947 */ /* 0x000fea0003800000 */
[----:B------:R-:W0:Y:S02]  /*f1e0*/  LDG.E.U8 R16, desc[UR36][R156.64+0x20] ;  /* 0x000020249c107981 */ /* 0x000e24000c1e1100 */
[----:B0-----:R-:W-:-:S05]  /*f1f0*/  PRMT R3, R16, 0x8880, RZ ;  /* 0x0000888010037816 */ /* 0x001fca00000000ff */
[----:B------:R-:W-:-:S07]  /*f200*/  IMAD R2, R3, R18, RZ ;  /* 0x0000001203027224 */ /* 0x000fce00078e02ff */
.L_x_329:
[----:B------:R-:W-:Y:S05]  /*f210*/  BSYNC B1 ;  /* 0x0000000000017941 */ /* 0x000fea0003800000 */
.L_x_328:
[----:B0-----:R-:W-:Y:S01]  /*f220*/  @!P5 IMAD R3, R42, R17, R2 ;  /* 0x000000112a03d224 */ /* 0x001fe200078e0202 */
[----:B------:R-:W-:Y:S04]  /*f230*/  BSSY B1, `(.L_x_330) ;  /* 0x0000006000017945 */ /* 0x000fe80003800000 */
[----:B------:R0:W-:Y:S01]  /*f240*/  @!P5 STG.E.U8 desc[UR36][R8.64+0x20], R3 ;  /* 0x000020030800d986 */ /* 0x0001e2000c101124 */
[----:B------:R-:W-:Y:S05]  /*f250*/  @P6 BRA `(.L_x_331) ;  /* 0x00000000000c6947 */ /* 0x000fea0003800000 */
[----:B------:R-:W0:Y:S02]  /*f260*/  LDG.E.U8 R16, desc[UR36][R156.64+0x21] ;  /* 0x000021249c107981 */ /* 0x000e24000c1e1100 */
[----:B0-----:R-:W-:-:S05]  /*f270*/  PRMT R3, R16, 0x8880, RZ ;  /* 0x0000888010037816 */ /* 0x001fca00000000ff */
[----:B------:R-:W-:-:S07]  /*f280*/  IMAD R2, R3, R18, RZ ;  /* 0x0000001203027224 */ /* 0x000fce00078e02ff */
.L_x_331:
[----:B------:R-:W-:Y:S05]  /*f290*/  BSYNC B1 ;  /* 0x0000000000017941 */ /* 0x000fea0003800000 */
.L_x_330:
[----:B------:R-:W-:Y:S01]  /*f2a0*/  @!P6 IMAD R43, R43, R17, R2 ;  /* 0x000000112b2be224 */ /* 0x000fe200078e0202 */
[----:B------:R-:W-:Y:S04]  /*f2b0*/  BSSY B1, `(.L_x_332) ;  /* 0x0000006000017945 */ /* 0x000fe80003800000 */
[----:B------:R0:W-:Y:S01]  /*f2c0*/  @!P6 STG.E.U8 desc[UR36][R8.64+0x21], R43 ;  /* 0x0000212b0800e986 */ /* 0x0001e2000c101124 */
[----:B------:R-:W-:Y:S05]  /*f2d0*/  @P1 BRA `(.L_x_333) ;  /* 0x00000000000c1947 */ /* 0x000fea0003800000 */
[----:B------:R-:W0:Y:S02]  /*f2e0*/  LDG.E.U8 R16, desc[UR36][R14.64+0x28] ;  /* 0x000028240e107981 */ /* 0x000e24000c1e1100 */
[----:B0-----:R-:W-:-:S05]  /*f2f0*/  PRMT R3, R16, 0x8880, RZ ;  /* 0x0000888010037816 */ /* 0x001fca00000000ff */
[----:B------:R-:W-:-:S07]  /*f300*/  IMAD R2, R3, R18, RZ ;  /* 0x0000001203027224 */ /* 0x000fce00078e02ff */
.L_x_333:
[----:B------:R-:W-:Y:S05]  /*f310*/  BSYNC B1 ;  /* 0x0000000000017941 */ /* 0x000fea0003800000 */
.L_x_332:
        /* <DEDUP_REMOVED lines=12> */
.L_x_335:
[----:B------:R-:W-:Y:S05]  /*f3e0*/  BSYNC B1 ;  /* 0x0000000000017941 */ /* 0x000fea0003800000 */
.L_x_334:
[----:B------:R-:W-:Y:S01]  /*f3f0*/  @!P4 IMAD R45, R45, R17, R2 ;  /* 0x000000112d2dc224 */ /* 0x000fe200078e0202 */
[----:B------:R-:W-:Y:S04]  /*f400*/  BSSY B1, `(.L_x_336) ;  /* 0x0000006000017945 */ /* 0x000fe80003800000 */
[----:B------:R0:W-:Y:S01]  /*f410*/  @!P4 STG.E.U8 desc[UR36][R6.64+0x29], R45 ;  /* 0x0000292d0600c986 */ /* 0x0001e2000c101124 */
[----:B------:R-:W-:Y:S05]  /*f420*/  @P3 BRA `(.L_x_337) ;  /* 0x00000000000c3947 */ /* 0x000fea0003800000 */
[----:B------:R-:W0:Y:S02]  /*f430*/  LDG.E.U8 R16, desc[UR36][R156.64+0x28] ;  /* 0x000028249c107981 */ /* 0x000e24000c1e1100 */
[----:B0-----:R-:W-:-:S05]  /*f440*/  PRMT R3, R16, 0x8880, RZ ;  /* 0x0000888010037816 */ /* 0x001fca00000000ff */
[----:B------:R-:W-:-:S07]  /*f450*/  IMAD R2, R3, R18, RZ ;  /* 0x0000001203027224 */ /* 0x000fce00078e02ff */
.L_x_337:
[----:B------:R-:W-:Y:S05]  /*f460*/  BSYNC B1 ;  /* 0x0000000000017941 */ /* 0x000fea0003800000 */
.L_x_336:
[----:B0-----:R-:W-:Y:S01]  /*f470*/  @!P3 IMAD R3, R46, R17, R2 ;  /* 0x000000112e03b224 */ /* 0x001fe200078e0202 */
[----:B------:R-:W-:Y:S04]  /*f480*/  BSSY B1, `(.L_x_338) ;  /* 0x0000006000017945 */ /* 0x000fe80003800000 */
[----:B------:R0:W-:Y:S01]  /*f490*/  @!P3 STG.E.U8 desc[UR36][R8.64+0x28], R3 ;  /* 0x000028030800b986 */ /* 0x0001e2000c101124 */
[----:B------:R-:W-:Y:S05]  /*f4a0*/  @P5 BRA `(.L_x_339) ;  /* 0x00000000000c5947 */ /* 0x000fea0003800000 */
[----:B------:R-:W0:Y:S02]  /*f4b0*/  LDG.E.U8 R16, desc[UR36][R156.64+0x29] ;  /* 0x000029249c107981 */ /* 0x000e24000c1e1100 */
[----:B0-----:R-:W-:-:S05]  /*f4c0*/  PRMT R3, R16, 0x8880, RZ ;  /* 0x0000888010037816 */ /* 0x001fca00000000ff */
[----:B------:R-:W-:-:S07]  /*f4d0*/  IMAD R2, R3, R18, RZ ;  /* 0x0000001203027224 */ /* 0x000fce00078e02ff */
.L_x_339:
[----:B------:R-:W-:Y:S05]  /*f4e0*/  BSYNC B1 ;  /* 0x0000000000017941 */ /* 0x000fea0003800000 */
.L_x_338:
[----:B------:R-:W-:Y:S01]  /*f4f0*/  @!P5 IMAD R47, R47, R17, R2 ;  /* 0x000000112f2fd224 */ /* 0x000fe200078e0202 */
[----:B------:R-:W-:Y:S04]  /*f500*/  BSSY B1, `(.L_x_340) ;  /* 0x0000006000017945 */ /* 0x000fe80003800000 */
[----:B------:R0:W-:Y:S01]  /*f510*/  @!P5 STG.E.U8 desc[UR36][R8.64+0x29], R47 ;  /* 0x0000292f0800d986 */ /* 0x0001e2000c101124 */
[----:B------:R-:W-:Y:S05]  /*f520*/  @P6 BRA `(.L_x_341) ;  /* 0x00000000000c6947 */ /* 0x000fea0003800000 */
[----:B------:R-:W0:Y:S02]  /*f530*/  LDG.E.U8 R16, desc[UR36][R14.64+0x30] ;  /* 0x000030240e107981 */ /* 0x000e24000c1e1100 */
[----:B0-----:R-:W-:-:S05]  /*f540*/  PRMT R3, R16, 0x8880, RZ ;  /* 0x0000888010037816 */ /* 0x001fca00000000ff */
[----:B------:R-:W-:-:S07]  /*f550*/  IMAD R2, R3, R18, RZ ;  /* 0x0000001203027224 */ /* 0x000fce00078e02ff */
.L_x_341:
[----:B------:R-:W-:Y:S05]  /*f560*/  BSYNC B1 ;  /* 0x0000000000017941 */ /* 0x000fea0003800000 */
.L_x_340:
[----:B0-----:R-:W-:Y:S01]  /*f570*/  @!P6 IMAD R3, R48, R17, R2 ;  /* 0x000000113003e224 */ /* 0x001fe200078e0202 */
[----:B------:R-:W-:Y:S04]  /*f580*/  BSSY B1, `(.L_x_342) ;  /* 0x0000006000017945 */ /* 0x000fe80003800000 */
[----:B------:R0:W-:Y:S01]  /*f590*/  @!P6 STG.E.U8 desc[UR36][R6.64+0x30], R3 ;  /* 0x000030030600e986 */ /* 0x0001e2000c101124 */
[----:B------:R-:W-:Y:S05]  /*f5a0*/  @P1 BRA `(.L_x_343) ;  /* 0x00000000000c1947 */ /* 0x000fea0003800000 */
[----:B------:R-:W0:Y:S02]  /*f5b0*/  LDG.E.U8 R16, desc[UR36][R14.64+0x31] ;  /* 0x000031240e107981 */ /* 0x000e24000c1e1100 */
[----:B0-----:R-:W-:-:S05]  /*f5c0*/  PRMT R3, R16, 0x8880, RZ ;  /* 0x0000888010037816 */ /* 0x001fca00000000ff */
[----:B------:R-:W-:-:S07]  /*f5d0*/  IMAD R2, R3, R18, RZ ;  /* 0x0000001203027224 */ /* 0x000fce00078e02ff */
.L_x_343:
[----:B------:R-:W-:Y:S05]  /*f5e0*/  BSYNC B1 ;  /* 0x0000000000017941 */ /* 0x000fea0003800000 */
.L_x_342:
        /* <DEDUP_REMOVED lines=12> */
.L_x_345:
[----:B------:R-:W-:Y:S05]  /*f6b0*/  BSYNC B1 ;  /* 0x0000000000017941 */ /* 0x000fea0003800000 */
.L_x_344:
[----:B0-----:R-:W-:Y:S01]  /*f6c0*/  @!P4 IMAD R3, R50, R17, R2 ;  /* 0x000000113203c224 */ /* 0x001fe200078e0202 */
[----:B------:R-:W-:Y:S04]  /*f6d0*/  BSSY B1, `(.L_x_346) ;  /* 0x0000006000017945 */ /* 0x000fe80003800000 */
[----:B------:R0:W-:Y:S01]  /*f6e0*/  @!P4 STG.E.U8 desc[UR36][R8.64+0x30], R3 ;  /* 0x000030030800c986 */ /* 0x0001e2000c101124 */
[----:B------:R-:W-:Y:S05]  /*f6f0*/  @P3 BRA `(.L_x_347) ;  /* 0x00000000000c3947 */ /* 0x000fea0003800000 */
[----:B------:R-:W0:Y:S02]  /*f700*/  LDG.E.U8 R16, desc[UR36][R156.64+0x31] ;  /* 0x000031249c107981 */ /* 0x000e24000c1e1100 */
[----:B0-----:R-:W-:-:S05]  /*f710*/  PRMT R3, R16, 0x8880, RZ ;  /* 0x0000888010037816 */ /* 0x001fca00000000ff */
[----:B------:R-:W-:-:S07]  /*f720*/  IMAD R2, R3, R18, RZ ;  /* 0x0000001203027224 */ /* 0x000fce00078e02ff */
.L_x_347:
[----:B------:R-:W-:Y:S05]  /*f730*/  BSYNC B1 ;  /* 0x0000000000017941 */ /* 0x000fea0003800000 */
.L_x_346:
[----:B------:R-:W-:Y:S01]  /*f740*/  @!P3 IMAD R51, R51, R17, R2 ;  /* 0x000000113333b224 */ /* 0x000fe200078e0202 */
[----:B------:R-:W-:Y:S04]  /*f750*/  BSSY B1, `(.L_x_348) ;  /* 0x0000006000017945 */ /* 0x000fe80003800000 */
[----:B------:R0:W-:Y:S01]  /*f760*/  @!P3 STG.E.U8 desc[UR36][R8.64+0x31], R51 ;  /* 0x000031330800b986 */ /* 0x0001e2000c101124 */
[----:B------:R-:W-:Y:S05]  /*f770*/  @P5 BRA `(.L_x_349) ;  /* 0x00000000000c5947 */ /* 0x000fea0003800000 */
[----:B------:R-:W0:Y:S02]  /*f780*/  LDG.E.U8 R16, desc[UR36][R14.64+0x38] ;  /* 0x000038240e107981 */ /* 0x000e24000c1e1100 */
[----:B0-----:R-:W-:-:S05]  /*f790*/  PRMT R3, R16, 0x8880, RZ ;  /* 0x0000888010037816 */ /* 0x001fca00000000ff */
[----:B------:R-:W-:-:S07]  /*f7a0*/  IMAD R2, R3, R18, RZ ;  /* 0x0000001203027224 */ /* 0x000fce00078e02ff */
.L_x_349:
[----:B------:R-:W-:Y:S05]  /*f7b0*/  BSYNC B1 ;  /* 0x0000000000017941 */ /* 0x000fea0003800000 */
.L_x_348:
[----:B0-----:R-:W-:Y:S01]  /*f7c0*/  @!P5 IMAD R3, R52, R17, R2 ;  /* 0x000000113403d224 */ /* 0x001fe200078e0202 */
[----:B------:R-:W-:Y:S04]  /*f7d0*/  BSSY B1, `(.L_x_350) ;  /* 0x0000006000017945 */ /* 0x000fe80003800000 */
[----:B------:R0:W-:Y:S01]  /*f7e0*/  @!P5 STG.E.U8 desc[UR36][R6.64+0x38], R3 ;  /* 0x000038030600d986 */ /* 0x0001e2000c101124 */
[----:B------:R-:W-:Y:S05]  /*f7f0*/  @P6 BRA `(.L_x_351) ;  /* 0x00000000000c6947 */ /* 0x000fea0003800000 */
[----:B------:R-:W0:Y:S02]  /*f800*/  LDG.E.U8 R16, desc[UR36][R14.64+0x39] ;  /* 0x000039240e107981 */ /* 0x000e24000c1e1100 */
[----:B0-----:R-:W-:-:S05]  /*f810*/  PRMT R3, R16, 0x8880, RZ ;  /* 0x0000888010037816 */ /* 0x001fca00000000ff */
[----:B------:R-:W-:-:S07]  /*f820*/  IMAD R2, R3, R18, RZ ;  /* 0x0000001203027224 */ /* 0x000fce00078e02ff */
.L_x_351:
[----:B------:R-:W-:Y:S05]  /*f830*/  BSYNC B1 ;  /* 0x0000000000017941 */ /* 0x000fea0003800000 */
.L_x_350:
[----:B------:R-:W-:Y:S01]  /*f840*/  @!P6 IMAD R53, R53, R17, R2 ;  /* 0x000000113535e224 */ /* 0x000fe200078e0202 */
[----:B------:R-:W-:Y:S04]  /*f850*/  BSSY B1, `(.L_x_352) ;  /* 0x0000006000017945 */ /* 0x000fe80003800000 */
[----:B------:R0:W-:Y:S01]  /*f860*/  @!P6 STG.E.U8 desc[UR36][R6.64+0x39], R53 ;  /* 0x000039350600e986 */ /* 0x0001e2000c101124 */
[----:B------:R-:W-:Y:S05]  /*f870*/  @P1 BRA `(.L_x_353) ;  /* 0x00000000000c1947 */ /* 0x000fea0003800000 */
[----:B------:R-:W0:Y:S02]  /*f880*/  LDG.E.U8 R16, desc[UR36][R156.64+0x38] ;  /* 0x000038249c107981 */ /* 0x000e24000c1e1100 */
[----:B0-----:R-:W-:-:S05]  /*f890*/  PRMT R3, R16, 0x8880, RZ ;  /* 0x0000888010037816 */ /* 0x001fca00000000ff */
[----:B------:R-:W-:-:S07]  /*f8a0*/  IMAD R2, R3, R18, RZ ;  /* 0x0000001203027224 */ /* 0x000fce00078e02ff */
.L_x_353:
[----:B------:R-:W-:Y:S05]  /*f8b0*/  BSYNC B1 ;  /* 0x0000000000017941 */ /* 0x000fea0003800000 */
.L_x_352:
        /* <DEDUP_REMOVED lines=12> */
.L_x_355:
[----:B------:R-:W-:Y:S05]  /*f980*/  BSYNC B1 ;  /* 0x0000000000017941 */ /* 0x000fea0003800000 */
.L_x_354:
[----:B------:R-:W-:Y:S01]  /*f990*/  @!P4 IMAD R55, R55, R17, R2 ;  /* 0x000000113737c224 */ /* 0x000fe200078e0202 */
[----:B------:R-:W-:Y:S04]  /*f9a0*/  BSSY B1, `(.L_x_356) ;  /* 0x0000006000017945 */ /* 0x000fe80003800000 */
[----:B------:R0:W-:Y:S01]  /*f9b0*/  @!P4 STG.E.U8 desc[UR36][R8.64+0x39], R55 ;  /* 0x000039370800c986 */ /* 0x0001e2000c101124 */
[----:B------:R-:W-:Y:S05]  /*f9c0*/  @P3 BRA `(.L_x_357) ;  /* 0x00000000000c3947 */ /* 0x000fea0003800000 */
[----:B------:R-:W0:Y:S02]  /*f9d0*/  LDG.E.U8 R16, desc[UR36][R14.64+0x40] ;  /* 0x000040240e107981 */ /* 0x000e24000c1e1100 */
[----:B0-----:R-:W-:-:S05]  /*f9e0*/  PRMT R3, R16, 0x8880, RZ ;  /* 0x0000888010037816 */ /* 0x001fca00000000ff */
[----:B------:R-:W-:-:S07]  /*f9f0*/  IMAD R2, R3, R18, RZ ;  /* 0x0000001203027224 */ /* 0x000fce00078e02ff */
.L_x_357:
[----:B------:R-:W-:Y:S05]  /*fa00*/  BSYNC B1 ;  /* 0x0000000000017941 */ /* 0x000fea0003800000 */
.L_x_356:
[----:B0-----:R-:W-:Y:S01]  /*fa10*/  @!P3 IMAD R3, R56, R17, R2 ;  /* 0x000000113803b224 */ /* 0x001fe200078e0202 */
[----:B------:R-:W-:Y:S04]  /*fa20*/  BSSY B1, `(.L_x_358) ;  /* 0x0000006000017945 */ /* 0x000fe80003800000 */
[----:B------:R0:W-:Y:S01]  /*fa30*/  @!P3 STG.E.U8 desc[UR36][R6.64+0x40], R3 ;  /* 0x000040030600b986 */ /* 0x0001e2000c101124 */
[----:B------:R-:W-:Y:S05]  /*fa40*/  @P5 BRA `(.L_x_359) ;  /* 0x00000000000c5947 */ /* 0x000fea0003800000 */
[----:B------:R-:W0:Y:S02]  /*fa50*/  LDG.E.U8 R16, desc[UR36][R14.64+0x41] ;  /* 0x000041240e107981 */ /* 0x000e24000c1e1100 */
[----:B0-----:R-:W-:-:S05]  /*fa60*/  PRMT R3, R16, 0x8880, RZ ;  /* 0x0000888010037816 */ /* 0x001fca00000000ff */
[----:B------:R-:W-:-:S07]  /*fa70*/  IMAD R2, R3, R18, RZ ;  /* 0x0000001203027224 */ /* 0x000fce00078e02ff */
.L_x_359:
[----:B------:R-:W-:Y:S05]  /*fa80*/  BSYNC B1 ;  /* 0x0000000000017941 */ /* 0x000fea0003800000 */
.L_x_358:
[----:B------:R-:W-:Y:S01]  /*fa90*/  @!P5 IMAD R57, R57, R17, R2 ;  /* 0x000000113939d224 */ /* 0x000fe200078e0202 */
[----:B------:R-:W-:Y:S04]  /*faa0*/  BSSY B1, `(.L_x_360) ;  /* 0x0000006000017945 */ /* 0x000fe80003800000 */
[----:B------:R0:W-:Y:S01]  /*fab0*/  @!P5 STG.E.U8 desc[UR36][R6.64+0x41], R57 ;  /* 0x000041390600d986 */ /* 0x0001e2000c101124 */
[----:B------:R-:W-:Y:S05]  /*fac0*/  @P6 BRA `(.L_x_361) ;  /* 0x00000000000c6947 */ /* 0x000fea0003800000 */
[----:B------:R-:W0:Y:S02]  /*fad0*/  LDG.E.U8 R16, desc[UR36][R156.64+0x40] ;  /* 0x000040249c107981 */ /* 0x000e24000c1e1100 */
[----:B0-----:R-:W-:-:S05]  /*fae0*/  PRMT R3, R16, 0x8880, RZ ;  /* 0x0000888010037816 */ /* 0x001fca00000000ff */
[----:B------:R-:W-:-:S07]  /*faf0*/  IMAD R2, R3, R18, RZ ;  /* 0x0000001203027224 */ /* 0x000fce00078e02ff */
.L_x_361:
[----:B------:R-:W-:Y:S05]  /*fb00*/  BSYNC B1 ;  /* 0x0000000000017941 */ /* 0x000fea0003800000 */
.L_x_360:
[----:B0-----:R-:W-:Y:S01]  /*fb10*/  @!P6 IMAD R3, R58, R17, R2 ;  /* 0x000000113a03e224 */ /* 0x001fe200078e0202 */
[----:B------:R-:W-:Y:S04]  /*fb20*/  BSSY B1, `(.L_x_362) ;  /* 0x0000006000017945 */ /* 0x000fe80003800000 */
[----:B------:R0:W-:Y:S01]  /*fb30*/  @!P6 STG.E.U8 desc[UR36][R8.64+0x40], R3 ;  /* 0x000040030800e986 */ /* 0x0001e2000c101124 */
[----:B------:R-:W-:Y:S05]  /*fb40*/  @P1 BRA `(.L_x_363) ;  /* 0x00000000000c1947 */ /* 0x000fea0003800000 */
[----:B------:R-:W0:Y:S02]  /*fb50*/  LDG.E.U8 R16, desc[UR36][R156.64+0x41] ;  /* 0x000041249c107981 */ /* 0x000e24000c1e1100 */
[----:B0-----:R-:W-:-:S05]  /*fb60*/  PRMT R3, R16, 0x8880, RZ ;  /* 0x0000888010037816 */ /* 0x001fca00000000ff */
[----:B------:R-:W-:-:S07]  /*fb70*/  IMAD R2, R3, R18, RZ ;  /* 0x0000001203027224 */ /* 0x000fce00078e02ff */
.L_x_363:
[----:B------:R-:W-:Y:S05]  /*fb80*/  BSYNC B1 ;  /* 0x0000000000017941 */ /* 0x000fea0003800000 */
.L_x_362:
        /* <DEDUP_REMOVED lines=12> */
.L_x_365:
[----:B------:R-:W-:Y:S05]  /*fc50*/  BSYNC B1 ;  /* 0x0000000000017941 */ /* 0x000fea0003800000 */
.L_x_364:
[----:B0-----:R-:W-:Y:S01]  /*fc60*/  @!P4 IMAD R3, R60, R17, R2 ;  /* 0x000000113c03c224 */ /* 0x001fe200078e0202 */
[----:B------:R-:W-:Y:S04]  /*fc70*/  BSSY B1, `(.L_x_366) ;  /* 0x0000006000017945 */ /* 0x000fe80003800000 */
[----:B------:R0:W-:Y:S01]  /*fc80*/  @!P4 STG.E.U8 desc[UR36][R6.64+0x48], R3 ;  /* 0x000048030600c986 */ /* 0x0001e2000c101124 */
[----:B------:R-:W-:Y:S05]  /*fc90*/  @P3 BRA `(.L_x_367) ;  /* 0x00000000000c3947 */ /* 0x000fea0003800000 */
[----:B------:R-:W0:Y:S02]  /*fca0*/  LDG.E.U8 R16, desc[UR36][R14.64+0x49] ;  /* 0x000049240e107981 */ /* 0x000e24000c1e1100 */
[----:B0-----:R-:W-:-:S05]  /*fcb0*/  PRMT R3, R16, 0x8880, RZ ;  /* 0x0000888010037816 */ /* 0x001fca00000000ff */
[----:B------:R-:W-:-:S07]  /*fcc0*/  IMAD R2, R3, R18, RZ ;  /* 0x0000001203027224 */ /* 0x000fce00078e02ff */
.L_x_367:
[----:B------:R-:W-:Y:S05]  /*fcd0*/  BSYNC B1 ;  /* 0x0000000000017941 */ /* 0x000fea0003800000 */
.L_x_366:
[----:B------:R-:W-:Y:S01]  /*fce0*/  @!P3 IMAD R61, R61, R17, R2 ;  /* 0x000000113d3db224 */ /* 0x000fe200078e0202 */
[----:B------:R-:W-:Y:S04]  /*fcf0*/  BSSY B1, `(.L_x_368) ;  /* 0x0000006000017945 */ /* 0x000fe80003800000 */
[----:B------:R0:W-:Y:S01]  /*fd00*/  @!P3 STG.E.U8 desc[UR36][R6.64+0x49], R61 ;  /* 0x0000493d0600b986 */ /* 0x0001e2000c101124 */
[----:B------:R-:W-:Y:S05]  /*fd10*/  @P5 BRA `(.L_x_369) ;  /* 0x00000000000c5947 */ /* 0x000fea0003800000 */
[----:B------:R-:W0:Y:S02]  /*fd20*/  LDG.E.U8 R16, desc[UR36][R156.64+0x48] ;  /* 0x000048249c107981 */ /* 0x000e24000c1e1100 */
[----:B0-----:R-:W-:-:S05]  /*fd30*/  PRMT R3, R16, 0x8880, RZ ;  /* 0x0000888010037816 */ /* 0x001fca00000000ff */
[----:B------:R-:W-:-:S07]  /*fd40*/  IMAD R2, R3, R18, RZ ;  /* 0x0000001203027224 */ /* 0x000fce00078e02ff */
.L_x_369:
[----:B------:R-:W-:Y:S05]  /*fd50*/  BSYNC B1 ;  /* 0x0000000000017941 */ /* 0x000fea0003800000 */
.L_x_368:
[----:B0-----:R-:W-:Y:S01]  /*fd60*/  @!P5 IMAD R3, R62, R17, R2 ;  /* 0x000000113e03d224 */ /* 0x001fe200078e0202 */
[----:B------:R-:W-:Y:S04]  /*fd70*/  BSSY B1, `(.L_x_370) ;  /* 0x0000006000017945 */ /* 0x000fe80003800000 */
[----:B------:R0:W-:Y:S01]  /*fd80*/  @!P5 STG.E.U8 desc[UR36][R8.64+0x48], R3 ;  /* 0x000048030800d986 */ /* 0x0001e2000c101124 */
[----:B------:R-:W-:Y:S05]  /*fd90*/  @P6 BRA `(.L_x_371) ;  /* 0x00000000000c6947 */ /* 0x000fea0003800000 */
[----:B------:R-:W0:Y:S02]  /*fda0*/  LDG.E.U8 R16, desc[UR36][R156.64+0x49] ;  /* 0x000049249c107981 */ /* 0x000e24000c1e1100 */
[----:B0-----:R-:W-:-:S05]  /*fdb0*/  PRMT R3, R16, 0x8880, RZ ;  /* 0x0000888010037816 */ /* 0x001fca00000000ff */
[----:B------:R-:W-:-:S07]  /*fdc0*/  IMAD R2, R3, R18, RZ ;  /* 0x0000001203027224 */ /* 0x000fce00078e02ff */
.L_x_371:
[----:B------:R-:W-:Y:S05]  /*fdd0*/  BSYNC B1 ;  /* 0x0000000000017941 */ /* 0x000fea0003800000 */
.L_x_370:
[----:B------:R-:W-:Y:S01]  /*fde0*/  @!P6 IMAD R63, R63, R17, R2 ;  /* 0x000000113f3fe224 */ /* 0x000fe200078e0202 */
[----:B------:R-:W-:Y:S04]  /*fdf0*/  BSSY B1, `(.L_x_372) ;  /* 0x0000006000017945 */ /* 0x000fe80003800000 */
[----:B------:R0:W-:Y:S01]  /*fe00*/  @!P6 STG.E.U8 desc[UR36][R8.64+0x49], R63 ;  /* 0x0000493f0800e986 */ /* 0x0001e2000c101124 */
[----:B------:R-:W-:Y:S05]  /*fe10*/  @P1 BRA `(.L_x_373) ;  /* 0x00000000000c1947 */ /* 0x000fea0003800000 */
[----:B------:R-:W0:Y:S02]  /*fe20*/  LDG.E.U8 R16, desc[UR36][R14.64+0x50] ;  /* 0x000050240e107981 */ /* 0x000e24000c1e1100 */
[----:B0-----:R-:W-:-:S05]  /*fe30*/  PRMT R3, R16, 0x8880, RZ ;  /* 0x0000888010037816 */ /* 0x001fca00000000ff */
[----:B------:R-:W-:-:S07]  /*fe40*/  IMAD R2, R3, R18, RZ ;  /* 0x0000001203027224 */ /* 0x000fce00078e02ff */
.L_x_373:
[----:B------:R-:W-:Y:S05]  /*fe50*/  BSYNC B1 ;  /* 0x0000000000017941 */ /* 0x000fea0003800000 */
.L_x_372:
        /* <DEDUP_REMOVED lines=12> */
.L_x_375:
[----:B------:R-:W-:Y:S05]  /*ff20*/  BSYNC B1 ;  /* 0x0000000000017941 */ /* 0x000fea0003800000 */
.L_x_374:
[----:B------:R-:W-:Y:S01]  /*ff30*/  @!P4 IMAD R65, R65, R17, R2 ;  /* 0x000000114141c224 */ /* 0x000fe200078e0202 */
[----:B------:R-:W-:Y:S04]  /*ff40*/  BSSY B1, `(.L_x_376) ;  /* 0x0000006000017945 */ /* 0x000fe80003800000 */
[----:B------:R0:W-:Y:S01]  /*ff50*/  @!P4 STG.E.U8 desc[UR36][R6.64+0x51], R65 ;  /* 0x000051410600c986 */ /* 0x0001e2000c101124 */
[----:B------:R-:W-:Y:S05]  /*ff60*/  @P3 BRA `(.L_x_377) ;  /* 0x00000000000c3947 */ /* 0x000fea0003800000 */
[----:B------:R-:W0:Y:S02]  /*ff70*/  LDG.E.U8 R16, desc[UR36][R156.64+0x50] ;  /* 0x000050249c107981 */ /* 0x000e24000c1e1100 */
[----:B0-----:R-:W-:-:S05]  /*ff80*/  PRMT R3, R16, 0x8880, RZ ;  /* 0x0000888010037816 */ /* 0x001fca00000000ff */
[----:B------:R-:W-:-:S07]  /*ff90*/  IMAD R2, R3, R18, RZ ;  /* 0x0000001203027224 */ /* 0x000fce00078e02ff */
.L_x_377:
[----:B------:R-:W-:Y:S05]  /*ffa0*/  BSYNC B1 ;  /* 0x0000000000017941 */ /* 0x000fea0003800000 */
.L_x_376:
[----:B0-----:R-:W-:Y:S01]  /*ffb0*/  @!P3 IMAD R3, R66, R17, R2 ;  /* 0x000000114203b224 */ /* 0x001fe200078e0202 */
[----:B------:R-:W-:Y:S04]  /*ffc0*/  BSSY B1, `(.L_x_378) ;  /* 0x0000006000017945 */ /* 0x000fe80003800000 */
[----:B------:R0:W-:Y:S01]  /*ffd0*/  @!P3 STG.E.U8 desc[UR36][R8.64+0x50], R3 ;  /* 0x000050030800b986 */ /* 0x0001e2000c101124 */
[----:B------:R-:W-:Y:S05]  /*ffe0*/  @P5 BRA `(.L_x_379) ;  /* 0x00000000000c5947 */ /* 0x000fea0003800000 */
[----:B------:R-:W0:Y:S02]  /*fff0*/  LDG.E.U8 R16, desc[UR36][R156.64+0x51] ;  /* 0x000051249c107981 */ /* 0x000e24000c1e1100 */
[----:B0-----:R-:W-:-:S05]  /*10000*/  PRMT R3, R16, 0x8880, RZ ;  /* 0x0000888010037816 */ /* 0x001fca00000000ff */
[----:B------:R-:W-:-:S07]  /*10010*/  IMAD R2, R3, R18, RZ ;  /* 0x0000001203027224 */ /* 0x000fce00078e02ff */
.L_x_379:
[----:B------:R-:W-:Y:S05]  /*10020*/  BSYNC B1 ;  /* 0x0000000000017941 */ /* 0x000fea0003800000 */
.L_x_378:
[----:B------:R-:W-:Y:S01]  /*10030*/  @!P5 IMAD R67, R67, R17, R2 ;  /* 0x000000114343d224 */ /* 0x000fe200078e0202 */
[----:B------:R-:W-:Y:S04]  /*10040*/  BSSY B1, `(.L_x_380) ;  /* 0x0000006000017945 */ /* 0x000fe80003800000 */
[----:B------:R0:W-:Y:S01]  /*10050*/  @!P5 STG.E.U8 desc[UR36][R8.64+0x51], R67 ;  /* 0x000051430800d986 */ /* 0x0001e2000c101124 */
[----:B------:R-:W-:Y:S05]  /*10060*/  @P6 BRA `(.L_x_381) ;  /* 0x00000000000c6947 */ /* 0x000fea0003800000 */
[----:B------:R-:W0:Y:S02]  /*10070*/  LDG.E.U8 R16, desc[UR36][R14.64+0x58] ;  /* 0x000058240e107981 */ /* 0x000e24000c1e1100 */
[----:B0-----:R-:W-:-:S05]  /*10080*/  PRMT R3, R16, 0x8880, RZ ;  /* 0x0000888010037816 */ /* 0x001fca00000000ff */
[----:B------:R-:W-:-:S07]  /*10090*/  IMAD R2, R3, R18, RZ ;  /* 0x0000001203027224 */ /* 0x000fce00078e02ff */
.L_x_381:
[----:B------:R-:W-:Y:S05]  /*100a0*/  BSYNC B1 ;  /* 0x0000000000017941 */ /* 0x000fea0003800000 */
.L_x_380:
[----:B0-----:R-:W-:Y:S01]  /*100b0*/  @!P6 IMAD R3, R68, R17, R2 ;  /* 0x000000114403e224 */ /* 0x001fe200078e0202 */
[----:B------:R-:W-:Y:S04]  /*100c0*/  BSSY B1, `(.L_x_382) ;  /* 0x0000006000017945 */ /* 0x000fe80003800000 */
[----:B------:R0:W-:Y:S01]  /*100d0*/  @!P6 STG.E.U8 desc[UR36][R6.64+0x58], R3 ;  /* 0x000058030600e986 */ /* 0x0001e2000c101124 */
[----:B------:R-:W-:Y:S05]  /*100e0*/  @P1 BRA `(.L_x_383) ;  /* 0x00000000000c1947 */ /* 0x000fea0003800000 */
[----:B------:R-:W0:Y:S02]  /*100f0*/  LDG.E.U8 R16, desc[UR36][R14.64+0x59] ;  /* 0x000059240e107981 */ /* 0x000e24000c1e1100 */
[----:B0-----:R-:W-:-:S05]  /*10100*/  PRMT R3, R16, 0x8880, RZ ;  /* 0x0000888010037816 */ /* 0x001fca00000000ff */
[----:B------:R-:W-:-:S07]  /*10110*/  IMAD R2, R3, R18, RZ ;  /* 0x0000001203027224 */ /* 0x000fce00078e02ff */
.L_x_383:
[----:B------:R-:W-:Y:S05]  /*10120*/  BSYNC B1 ;  /* 0x0000000000017941 */ /* 0x000fea0003800000 */
.L_x_382:
        /* <DEDUP_REMOVED lines=12> */
.L_x_385:
[----:B------:R-:W-:Y:S05]  /*101f0*/  BSYNC B1 ;  /* 0x0000000000017941 */ /* 0x000fea0003800000 */
.L_x_384:
[----:B0-----:R-:W-:Y:S01]  /*10200*/  @!P4 IMAD R3, R70, R17, R2 ;  /* 0x000000114603c224 */ /* 0x001fe200078e0202 */
[----:B------:R-:W-:Y:S04]  /*10210*/  BSSY B1, `(.L_x_386) ;  /* 0x0000006000017945 */ /* 0x000fe80003800000 */
[----:B------:R0:W-:Y:S01]  /*10220*/  @!P4 STG.E.U8 desc[UR36][R8.64+0x58], R3 ;  /* 0x000058030800c986 */ /* 0x0001e2000c101124 */
[----:B------:R-:W-:Y:S05]  /*10230*/  @P3 BRA `(.L_x_387) ;  /* 0x00000000000c3947 */ /* 0x000fea0003800000 */
[----:B------:R-:W0:Y:S02]  /*10240*/  LDG.E.U8 R16, desc[UR36][R156.64+0x59] ;  /* 0x000059249c107981 */ /* 0x000e24000c1e1100 */
[----:B0-----:R-:W-:-:S05]  /*10250*/  PRMT R3, R16, 0x8880, RZ ;  /* 0x0000888010037816 */ /* 0x001fca00000000ff */
[----:B------:R-:W-:-:S07]  /*10260*/  IMAD R2, R3, R18, RZ ;  /* 0x0000001203027224 */ /* 0x000fce00078e02ff */
.L_x_387:
[----:B------:R-:W-:Y:S05]  /*10270*/  BSYNC B1 ;  /* 0x0000000000017941 */ /* 0x000fea0003800000 */
.L_x_386:
[----:B------:R-:W-:Y:S01]  /*10280*/  @!P3 IMAD R71, R71, R17, R2 ;  /* 0x000000114747b224 */ /* 0x000fe200078e0202 */
[----:B------:R-:W-:Y:S04]  /*10290*/  BSSY B1, `(.L_x_388) ;  /* 0x0000006000017945 */ /* 0x000fe80003800000 */
[----:B------:R0:W-:Y:S01]  /*102a0*/  @!P3 STG.E.U8 desc[UR36][R8.64+0x59], R71 ;  /* 0x000059470800b986 */ /* 0x0001e2000c101124 */
[----:B------:R-:W-:Y:S05]  /*102b0*/  @P5 BRA `(.L_x_389) ;  /* 0x00000000000c5947 */ /* 0x000fea0003800000 */
[----:B------:R-:W0:Y:S02]  /*102c0*/  LDG.E.U8 R16, desc[UR36][R14.64+0x60] ;  /* 0x000060240e107981 */ /* 0x000e24000c1e1100 */
[----:B0-----:R-:W-:-:S05]  /*102d0*/  PRMT R3, R16, 0x8880, RZ ;  /* 0x0000888010037816 */ /* 0x001fca00000000ff */
[----:B------:R-:W-:-:S07]  /*102e0*/  IMAD R2, R3, R18, RZ ;  /* 0x0000001203027224 */ /* 0x000fce00078e02ff */
.L_x_389:
[----:B------:R-:W-:Y:S05]  /*102f0*/  BSYNC B1 ;  /* 0x0000000000017941 */ /* 0x000fea0003800000 */
.L_x_388:
[----:B0-----:R-:W-:Y:S01]  /*10300*/  @!P5 IMAD R3, R72, R17, R2 ;  /* 0x000000114803d224 */ /* 0x001fe200078e0202 */
[----:B------:R-:W-:Y:S04]  /*10310*/  BSSY B1, `(.L_x_390) ;  /* 0x0000006000017945 */ /* 0x000fe80003800000 */
[----:B------:R0:W-:Y:S01]  /*10320*/  @!P5 STG.E.U8 desc[UR36][R6.64+0x60], R3 ;  /* 0x000060030600d986 */ /* 0x0001e2000c101124 */
[----:B------:R-:W-:Y:S05]  /*10330*/  @P6 BRA `(.L_x_391) ;  /* 0x00000000000c6947 */ /* 0x000fea0003800000 */
[----:B------:R-:W0:Y:S02]  /*10340*/  LDG.E.U8 R16, desc[UR36][R14.64+0x61] ;  /* 0x000061240e107981 */ /* 0x000e24000c1e1100 */
[----:B0-----:R-:W-:-:S05]  /*10350*/  PRMT R3, R16, 0x8880, RZ ;  /* 0x0000888010037816 */ /* 0x001fca00000000ff */
[----:B------:R-:W-:-:S07]  /*10360*/  IMAD R2, R3, R18, RZ ;  /* 0x0000001203027224 */ /* 0x000fce00078e02ff */
.L_x_391:
[----:B------:R-:W-:Y:S05]  /*10370*/  BSYNC B1 ;  /* 0x0000000000017941 */ /* 0x000fea0003800000 */
.L_x_390:
[----:B------:R-:W-:Y:S01]  /*10380*/  @!P6 IMAD R73, R73, R17, R2 ;  /* 0x000000114949e224 */ /* 0x000fe200078e0202 */
[----:B------:R-:W-:Y:S04]  /*10390*/  BSSY B1, `(.L_x_392) ;  /* 0x0000006000017945 */ /* 0x000fe80003800000 */
[----:B------:R0:W-:Y:S01]  /*103a0*/  @!P6 STG.E.U8 desc[UR36][R6.64+0x61], R73 ;  /* 0x000061490600e986 */ /* 0x0001e2000c101124 */
[----:B------:R-:W-:Y:S05]  /*103b0*/  @P1 BRA `(.L_x_393) ;  /* 0x00000000000c1947 */ /* 0x000fea0003800000 */
[----:B------:R-:W0:Y:S02]  /*103c0*/  LDG.E.U8 R16, desc[UR36][R156.64+0x60] ;  /* 0x000060249c107981 */ /* 0x000e24000c1e1100 */
[----:B0-----:R-:W-:-:S05]  /*103d0*/  PRMT R3, R16, 0x8880, RZ ;  /* 0x0000888010037816 */ /* 0x001fca00000000ff */
[----:B------:R-:W-:-:S07]  /*103e0*/  IMAD R2, R3, R18, RZ ;  /* 0x0000001203027224 */ /* 0x000fce00078e02ff */
.L_x_393:
[----:B------:R-:W-:Y:S05]  /*103f0*/  BSYNC B1 ;  /* 0x0000000000017941 */ /* 0x000fea0003800000 */
.L_x_392:
        /* <DEDUP_REMOVED lines=12> */
.L_x_395:
[----:B------:R-:W-:Y:S05]  /*104c0*/  BSYNC B1 ;  /* 0x0000000000017941 */ /* 0x000fea0003800000 */
.L_x_394:
[----:B------:R-:W-:Y:S01]  /*104d0*/  @!P4 IMAD R75, R75, R17, R2 ;  /* 0x000000114b4bc224 */ /* 0x000fe200078e0202 */
[----:B------:R-:W-:Y:S04]  /*104e0*/  BSSY B1, `(.L_x_396) ;  /* 0x0000006000017945 */ /* 0x000fe80003800000 */
[----:B------:R0:W-:Y:S01]  /*104f0*/  @!P4 STG.E.U8 desc[UR36][R8.64+0x61], R75 ;  /* 0x0000614b0800c986 */ /* 0x0001e2000c101124 */
[----:B------:R-:W-:Y:S05]  /*10500*/  @P3 BRA `(.L_x_397) ;  /* 0x00000000000c3947 */ /* 0x000fea0003800000 */
[----:B------:R-:W0:Y:S02]  /*10510*/  LDG.E.U8 R16, desc[UR36][R14.64+0x68] ;  /* 0x000068240e107981 */ /* 0x000e24000c1e1100 */
[----:B0-----:R-:W-:-:S05]  /*10520*/  PRMT R3, R16, 0x8880, RZ ;  /* 0x0000888010037816 */ /* 0x001fca00000000ff */
[----:B------:R-:W-:-:S07]  /*10530*/  IMAD R2, R3, R18, RZ ;  /* 0x0000001203027224 */ /* 0x000fce00078e02ff */
.L_x_397:
[----:B------:R-:W-:Y:S05]  /*10540*/  BSYNC B1 ;  /* 0x0000000000017941 */ /* 0x000fea0003800000 */
.L_x_396:
[----:B0-----:R-:W-:Y:S01]  /*10550*/  @!P3 IMAD R3, R76, R17, R2 ;  /* 0x000000114c03b224 */ /* 0x001fe200078e0202 */
[----:B------:R-:W-:Y:S04]  /*10560*/  BSSY B1, `(.L_x_398) ;  /* 0x0000006000017945 */ /* 0x000fe80003800000 */
[----:B------:R0:W-:Y:S01]  /*10570*/  @!P3 STG.E.U8 desc[UR36][R6.64+0x68], R3 ;  /* 0x000068030600b986 */ /* 0x0001e2000c101124 */
[----:B------:R-:W-:Y:S05]  /*10580*/  @P5 BRA `(.L_x_399) ;  /* 0x00000000000c5947 */ /* 0x000fea0003800000 */
[----:B------:R-:W0:Y:S02]  /*10590*/  LDG.E.U8 R16, desc[UR36][R14.64+0x69] ;  /* 0x000069240e107981 */ /* 0x000e24000c1e1100 */
[----:B0-----:R-:W-:-:S05]  /*105a0*/  PRMT R3, R16, 0x8880, RZ ;  /* 0x0000888010037816 */ /* 0x001fca00000000ff */
[----:B------:R-:W-:-:S07]  /*105b0*/  IMAD R2, R3, R18, RZ ;  /* 0x0000001203027224 */ /* 0x000fce00078e02ff */
.L_x_399:
[----:B------:R-:W-:Y:S05]  /*105c0*/  BSYNC B1 ;  /* 0x0000000000017941 */ /* 0x000fea0003800000 */
.L_x_398:
[----:B------:R-:W-:Y:S01]  /*105d0*/  @!P5 IMAD R77, R77, R17, R2 ;  /* 0x000000114d4dd224 */ /* 0x000fe200078e0202 */
[----:B------:R-:W-:Y:S04]  /*105e0*/  BSSY B1, `(.L_x_400) ;  /* 0x0000006000017945 */ /* 0x000fe80003800000 */
[----:B------:R0:W-:Y:S01]  /*105f0*/  @!P5 STG.E.U8 desc[UR36][R6.64+0x69], R77 ;  /* 0x0000694d0600d986 */ /* 0x0001e2000c101124 */
[----:B------:R-:W-:Y:S05]  /*10600*/  @P6 BRA `(.L_x_401) ;  /* 0x00000000000c6947 */ /* 0x000fea0003800000 */
[----:B------:R-:W0:Y:S02]  /*10610*/  LDG.E.U8 R16, desc[UR36][R156.64+0x68] ;  /* 0x000068249c107981 */ /* 0x000e24000c1e1100 */
[----:B0-----:R-:W-:-:S05]  /*10620*/  PRMT R3, R16, 0x8880, RZ ;  /* 0x0000888010037816 */ /* 0x001fca00000000ff */
[----:B------:R-:W-:-:S07]  /*10630*/  IMAD R2, R3, R18, RZ ;  /* 0x0000001203027224 */ /* 0x000fce00078e02ff */
.L_x_401:
[----:B------:R-:W-:Y:S05]  /*10640*/  BSYNC B1 ;  /* 0x0000000000017941 */ /* 0x000fea0003800000 */
.L_x_400:
[----:B0-----:R-:W-:Y:S01]  /*10650*/  @!P6 IMAD R3, R78, R17, R2 ;  /* 0x000000114e03e224 */ /* 0x001fe200078e0202 */
[----:B------:R-:W-:Y:S04]  /*10660*/  BSSY B1, `(.L_x_402) ;  /* 0x0000006000017945 */ /* 0x000fe80003800000 */
[----:B------:R0:W-:Y:S01]  /*10670*/  @!P6 STG.E.U8 desc[UR36][R8.64+0x68], R3 ;  /* 0x000068030800e986 */ /* 0x0001e2000c101124 */
[----:B------:R-:W-:Y:S05]  /*10680*/  @P1 BRA `(.L_x_403) ;  /* 0x00000000000c1947 */ /* 0x000fea0003800000 */
[----:B------:R-:W0:Y:S02]  /*10690*/  LDG.E.U8 R16, desc[UR36][R156.64+0x69] ;  /* 0x000069249c107981 */ /* 0x000e24000c1e1100 */
[----:B0-----:R-:W-:-:S05]  /*106a0*/  PRMT R3, R16, 0x8880, RZ ;  /* 0x0000888010037816 */ /* 0x001fca00000000ff */
[----:B------:R-:W-:-:S07]  /*106b0*/  IMAD R2, R3, R18, RZ ;  /* 0x0000001203027224 */ /* 0x000fce00078e02ff */
.L_x_403:
[----:B------:R-:W-:Y:S05]  /*106c0*/  BSYNC B1 ;  /* 0x0000000000017941 */ /* 0x000fea0003800000 */
.L_x_402:
        /* <DEDUP_REMOVED lines=12> */
.L_x_405:
[----:B------:R-:W-:Y:S05]  /*10790*/  BSYNC B1 ;  /* 0x0000000000017941 */ /* 0x000fea0003800000 */
.L_x_404:
[----:B0-----:R-:W-:Y:S01]  /*107a0*/  @!P4 IMAD R3, R80, R17, R2 ;  /* 0x000000115003c224 */ /* 0x001fe200078e0202 */
[----:B------:R-:W-:Y:S04]  /*107b0*/  BSSY B1, `(.L_x_406) ;  /* 0x0000006000017945 */ /* 0x000fe80003800000 */
[----:B------:R0:W-:Y:S01]  /*107c0*/  @!P4 STG.E.U8 desc[UR36][R6.64+0x70], R3 ;  /* 0x000070030600c986 */ /* 0x0001e2000c101124 */
[----:B------:R-:W-:Y:S05]  /*107d0*/  @P3 BRA `(.L_x_407) ;  /* 0x00000000000c3947 */ /* 0x000fea0003800000 */
[----:B------:R-:W0:Y:S02]  /*107e0*/  LDG.E.U8 R16, desc[UR36][R14.64+0x71] ;  /* 0x000071240e107981 */ /* 0x000e24000c1e1100 */
[----:B0-----:R-:W-:-:S05]  /*107f0*/  PRMT R3, R16, 0x8880, RZ ;  /* 0x0000888010037816 */ /* 0x001fca00000000ff */
[----:B------:R-:W-:-:S07]  /*10800*/  IMAD R2, R3, R18, RZ ;  /* 0x0000001203027224 */ /* 0x000fce00078e02ff */
.L_x_407:
[----:B------:R-:W-:Y:S05]  /*10810*/  BSYNC B1 ;  /* 0x0000000000017941 */ /* 0x000fea0003800000 */
.L_x_406:
[----:B------:R-:W-:Y:S01]  /*10820*/  @!P3 IMAD R81, R81, R17, R2 ;  /* 0x000000115151b224 */ /* 0x000fe200078e0202 */
[----:B------:R-:W-:Y:S04]  /*10830*/  BSSY B1, `(.L_x_408) ;  /* 0x0000006000017945 */ /* 0x000fe80003800000 */
[----:B------:R0:W-:Y:S01]  /*10840*/  @!P3 STG.E.U8 desc[UR36][R6.64+0x71], R81 ;  /* 0x000071510600b986 */ /* 0x0001e2000c101124 */
[----:B------:R-:W-:Y:S05]  /*10850*/  @P5 BRA `(.L_x_409) ;  /* 0x00000000000c5947 */ /* 0x000fea0003800000 */
[----:B------:R-:W0:Y:S02]  /*10860*/  LDG.E.U8 R16, desc[UR36][R156.64+0x70] ;  /* 0x000070249c107981 */ /* 0x000e24000c1e1100 */
[----:B0-----:R-:W-:-:S05]  /*10870*/  PRMT R3, R16, 0x8880, RZ ;  /* 0x0000888010037816 */ /* 0x001fca00000000ff */
[----:B------:R-:W-:-:S07]  /*10880*/  IMAD R2, R3, R18, RZ ;  /* 0x0000001203027224 */ /* 0x000fce00078e02ff */
.L_x_409:
[----:B------:R-:W-:Y:S05]  /*10890*/  BSYNC B1 ;  /* 0x0000000000017941 */ /* 0x000fea0003800000 */
.L_x_408:
[----:B0-----:R-:W-:Y:S01]  /*108a0*/  @!P5 IMAD R3, R82, R17, R2 ;  /* 0x000000115203d224 */ /* 0x001fe200078e0202 */
[----:B------:R-:W-:Y:S04]  /*108b0*/  BSSY B1, `(.L_x_410) ;  /* 0x0000006000017945 */ /* 0x000fe80003800000 */
[----:B------:R0:W-:Y:S01]  /*108c0*/  @!P5 STG.E.U8 desc[UR36][R8.64+0x70], R3 ;  /* 0x000070030800d986 */ /* 0x0001e2000c101124 */
[----:B------:R-:W-:Y:S05]  /*108d0*/  @P6 BRA `(.L_x_411) ;  /* 0x00000000000c6947 */ /* 0x000fea0003800000 */
[----:B------:R-:W0:Y:S02]  /*108e0*/  LDG.E.U8 R16, desc[UR36][R156.64+0x71] ;  /* 0x000071249c107981 */ /* 0x000e24000c1e1100 */
[----:B0-----:R-:W-:-:S05]  /*108f0*/  PRMT R3, R16, 0x8880, RZ ;  /* 0x0000888010037816 */ /* 0x001fca00000000ff */
[----:B------:R-:W-:-:S07]  /*10900*/  IMAD R2, R3, R18, RZ ;  /* 0x0000001203027224 */ /* 0x000fce00078e02ff */
.L_x_411:
[----:B------:R-:W-:Y:S05]  /*10910*/  BSYNC B1 ;  /* 0x0000000000017941 */ /* 0x000fea0003800000 */
.L_x_410:
[----:B------:R-:W-:Y:S01]  /*10920*/  @!P6 IMAD R83, R83, R17, R2 ;  /* 0x000000115353e224 */ /* 0x000fe200078e0202 */
[----:B------:R-:W-:Y:S04]  /*10930*/  BSSY B1, `(.L_x_412) ;  /* 0x0000006000017945 */ /* 0x000fe80003800000 */
[----:B------:R0:W-:Y:S01]  /*10940*/  @!P6 STG.E.U8 desc[UR36][R8.64+0x71], R83 ;  /* 0x000071530800e986 */ /* 0x0001e2000c101124 */
[----:B------:R-:W-:Y:S05]  /*10950*/  @P1 BRA `(.L_x_413) ;  /* 0x00000000000c1947 */ /* 0x000fea0003800000 */
[----:B------:R-:W0:Y:S02]  /*10960*/  LDG.E.U8 R16, desc[UR36][R14.64+0x78] ;  /* 0x000078240e107981 */ /* 0x000e24000c1e1100 */
[----:B0-----:R-:W-:-:S05]  /*10970*/  PRMT R3, R16, 0x8880, RZ ;  /* 0x0000888010037816 */ /* 0x001fca00000000ff */
[----:B------:R-:W-:-:S07]  /*10980*/  IMAD R2, R3, R18, RZ ;  /* 0x0000001203027224 */ /* 0x000fce00078e02ff */
.L_x_413:
[----:B------:R-:W-:Y:S05]  /*10990*/  BSYNC B1 ;  /* 0x0000000000017941 */ /* 0x000fea0003800000 */
.L_x_412:
        /* <DEDUP_REMOVED lines=12> */
.L_x_415:
[----:B------:R-:W-:Y:S05]  /*10a60*/  BSYNC B1 ;  /* 0x0000000000017941 */ /* 0x000fea0003800000 */
.L_x_414:
[----:B------:R-:W-:Y:S01]  /*10a70*/  @!P4 IMAD R85, R85, R17, R2 ;  /* 0x000000115555c224 */ /* 0x000fe200078e0202 */
[----:B------:R-:W-:Y:S04]  /*10a80*/  BSSY B1, `(.L_x_416) ;  /* 0x0000006000017945 */ /* 0x000fe80003800000 */
[----:B------:R0:W-:Y:S01]  /*10a90*/  @!P4 STG.E.U8 desc[UR36][R6.64+0x79], R85 ;  /* 0x000079550600c986 */ /* 0x0001e2000c101124 */
[----:B------:R-:W-:Y:S05]  /*10aa0*/  @P3 BRA `(.L_x_417) ;  /* 0x00000000000c3947 */ /* 0x000fea0003800000 */
[----:B------:R-:W0:Y:S02]  /*10ab0*/  LDG.E.U8 R16, desc[UR36][R156.64+0x78] ;  /* 0x000078249c107981 */ /* 0x000e24000c1e1100 */
[----:B0-----:R-:W-:-:S05]  /*10ac0*/  PRMT R3, R16, 0x8880, RZ ;  /* 0x0000888010037816 */ /* 0x001fca00000000ff */
[----:B------:R-:W-:-:S07]  /*10ad0*/  IMAD R2, R3, R18, RZ ;  /* 0x0000001203027224 */ /* 0x000fce00078e02ff */
.L_x_417:
[----:B------:R-:W-:Y:S05]  /*10ae0*/  BSYNC B1 ;  /* 0x0000000000017941 */ /* 0x000fea0003800000 */
.L_x_416:
[----:B0-----:R-:W-:Y:S01]  /*10af0*/  @!P3 IMAD R3, R86, R17, R2 ;  /* 0x000000115603b224 */ /* 0x001fe200078e0202 */
[----:B------:R-:W-:Y:S04]  /*10b00*/  BSSY B1, `(.L_x_418) ;  /* 0x0000006000017945 */ /* 0x000fe80003800000 */
[----:B------:R0:W-:Y:S01]  /*10b10*/  @!P3 STG.E.U8 desc[UR36][R8.64+0x78], R3 ;  /* 0x000078030800b986 */ /* 0x0001e2000c101124 */
[----:B------:R-:W-:Y:S05]  /*10b20*/  @P5 BRA `(.L_x_419) ;  /* 0x00000000000c5947 */ /* 0x000fea0003800000 */
[----:B------:R-:W0:Y:S02]  /*10b30*/  LDG.E.U8 R16, desc[UR36][R156.64+0x79] ;  /* 0x000079249c107981 */ /* 0x000e24000c1e1100 */
[----:B0-----:R-:W-:-:S05]  /*10b40*/  PRMT R3, R16, 0x8880, RZ ;  /* 0x0000888010037816 */ /* 0x001fca00000000ff */
[----:B------:R-:W-:-:S07]  /*10b50*/  IMAD R2, R3, R18, RZ ;  /* 0x0000001203027224 */ /* 0x000fce00078e02ff */
.L_x_419:
[----:B------:R-:W-:Y:S05]  /*10b60*/  BSYNC B1 ;  /* 0x0000000000017941 */ /* 0x000fea0003800000 */
.L_x_418:
[----:B------:R-:W-:Y:S01]  /*10b70*/  @!P5 IMAD R87, R87, R17, R2 ;  /* 0x000000115757d224 */ /* 0x000fe200078e0202 */
[----:B------:R-:W-:Y:S04]  /*10b80*/  BSSY B1, `(.L_x_420) ;  /* 0x0000006000017945 */ /* 0x000fe80003800000 */
[----:B------:R0:W-:Y:S01]  /*10b90*/  @!P5 STG.E.U8 desc[UR36][R8.64+0x79], R87 ;  /* 0x000079570800d986 */ /* 0x0001e2000c101124 */
[----:B------:R-:W-:Y:S05]  /*10ba0*/  @P6 BRA `(.L_x_421) ;  /* 0x00000000000c6947 */ /* 0x000fea0003800000 */
[----:B------:R-:W0:Y:S02]  /*10bb0*/  LDG.E.U8 R16, desc[UR36][R14.64+0x80] ;  /* 0x000080240e107981 */ /* 0x000e24000c1e1100 */
[----:B0-----:R-:W-:-:S05]  /*10bc0*/  PRMT R3, R16, 0x8880, RZ ;  /* 0x0000888010037816 */ /* 0x001fca00000000ff */
[----:B------:R-:W-:-:S07]  /*10bd0*/  IMAD R2, R3, R18, RZ ;  /* 0x0000001203027224 */ /* 0x000fce00078e02ff */
.L_x_421:
[----:B------:R-:W-:Y:S05]  /*10be0*/  BSYNC B1 ;  /* 0x0000000000017941 */ /* 0x000fea0003800000 */
.L_x_420:
[----:B0-----:R-:W-:Y:S01]  /*10bf0*/  @!P6 IMAD R3, R88, R17, R2 ;  /* 0x000000115803e224 */ /* 0x001fe200078e0202 */
[----:B------:R-:W-:Y:S04]  /*10c00*/  BSSY B1, `(.L_x_422) ;  /* 0x0000006000017945 */ /* 0x000fe80003800000 */
[----:B------:R0:W-:Y:S01]  /*10c10*/  @!P6 STG.E.U8 desc[UR36][R6.64+0x80], R3 ;  /* 0x000080030600e986 */ /* 0x0001e2000c101124 */
[----:B------:R-:W-:Y:S05]  /*10c20*/  @P1 BRA `(.L_x_423) ;  /* 0x00000000000c1947 */ /* 0x000fea0003800000 */
[----:B------:R-:W0:Y:S02]  /*10c30*/  LDG.E.U8 R16, desc[UR36][R14.64+0x81] ;  /* 0x000081240e107981 */ /* 0x000e24000c1e1100 */
[----:B0-----:R-:W-:-:S05]  /*10c40*/  PRMT R3, R16, 0x8880, RZ ;  /* 0x0000888010037816 */ /* 0x001fca00000000ff */
[----:B------:R-:W-:-:S07]  /*10c50*/  IMAD R2, R3, R18, RZ ;  /* 0x0000001203027224 */ /* 0x000fce00078e02ff */
.L_x_423:
[----:B------:R-:W-:Y:S05]  /*10c60*/  BSYNC B1 ;  /* 0x0000000000017941 */ /* 0x000fea0003800000 */
.L_x_422:
        /* <DEDUP_REMOVED lines=12> */
.L_x_425:
[----:B------:R-:W-:Y:S05]  /*10d30*/  BSYNC B1 ;  /* 0x0000000000017941 */ /* 0x000fea0003800000 */
.L_x_424:
[----:B0-----:R-:W-:Y:S01]  /*10d40*/  @!P4 IMAD R3, R90, R17, R2 ;  /* 0x000000115a03c224 */ /* 0x001fe200078e0202 */
[----:B------:R-:W-:Y:S04]  /*10d50*/  BSSY B1, `(.L_x_426) ;  /* 0x0000006000017945 */ /* 0x000fe80003800000 */
[----:B------:R0:W-:Y:S01]  /*10d60*/  @!P4 STG.E.U8 desc[UR36][R8.64+0x80], R3 ;  /* 0x000080030800c986 */ /* 0x0001e2000c101124 */
[----:B------:R-:W-:Y:S05]  /*10d70*/  @P3 BRA `(.L_x_427) ;  /* 0x00000000000c3947 */ /* 0x000fea0003800000 */
[----:B------:R-:W0:Y:S02]  /*10d80*/  LDG.E.U8 R16, desc[UR36][R156.64+0x81] ;  /* 0x000081249c107981 */ /* 0x000e24000c1e1100 */
[----:B0-----:R-:W-:-:S05]  /*10d90*/  PRMT R3, R16, 0x8880, RZ ;  /* 0x0000888010037816 */ /* 0x001fca00000000ff */
[----:B------:R-:W-:-:S07]  /*10da0*/  IMAD R2, R3, R18, RZ ;  /* 0x0000001203027224 */ /* 0x000fce00078e02ff */
.L_x_427:
[----:B------:R-:W-:Y:S05]  /*10db0*/  BSYNC B1 ;  /* 0x0000000000017941 */ /* 0x000fea0003800000 */
.L_x_426:
[----:B------:R-:W-:Y:S01]  /*10dc0*/  @!P3 IMAD R91, R91, R17, R2 ;  /* 0x000000115b5bb224 */ /* 0x000fe200078e0202 */
[----:B------:R-:W-:Y:S04]  /*10dd0*/  BSSY B1, `(.L_x_428) ;  /* 0x0000006000017945 */ /* 0x000fe80003800000 */
[----:B------:R0:W-:Y:S01]  /*10de0*/  @!P3 STG.E.U8 desc[UR36][R8.64+0x81], R91 ;  /* 0x0000815b0800b986 */ /* 0x0001e2000c101124 */
[----:B------:R-:W-:Y:S05]  /*10df0*/  @P5 BRA `(.L_x_429) ;  /* 0x00000000000c5947 */ /* 0x000fea0003800000 */
[----:B------:R-:W0:Y:S02]  /*10e00*/  LDG.E.U8 R16, desc[UR36][R14.64+0x88] ;  /* 0x000088240e107981 */ /* 0x000e24000c1e1100 */
[----:B0-----:R-:W-:-:S05]  /*10e10*/  PRMT R3, R16, 0x8880, RZ ;  /* 0x0000888010037816 */ /* 0x001fca00000000ff */
[----:B------:R-:W-:-:S07]  /*10e20*/  IMAD R2, R3, R18, RZ ;  /* 0x0000001203027224 */ /* 0x000fce00078e02ff */
.L_x_429:
[----:B------:R-:W-:Y:S05]  /*10e30*/  BSYNC B1 ;  /* 0x0000000000017941 */ /* 0x000fea0003800000 */
.L_x_428:
[----:B0-----:R-:W-:Y:S01]  /*10e40*/  @!P5 IMAD R3, R92, R17, R2 ;  /* 0x000000115c03d224 */ /* 0x001fe200078e0202 */
[----:B------:R-:W-:Y:S04]  /*10e50*/  BSSY B1, `(.L_x_430) ;  /* 0x0000006000017945 */ /* 0x000fe80003800000 */
[----:B------:R0:W-:Y:S01]  /*10e60*/  @!P5 STG.E.U8 desc[UR36][R6.64+0x88], R3 ;  /* 0x000088030600d986 */ /* 0x0001e2000c101124 */
[----:B------:R-:W-:Y:S05]  /*10e70*/  @P6 BRA `(.L_x_431) ;  /* 0x00000000000c6947 */ /* 0x000fea0003800000 */
[----:B------:R-:W0:Y:S02]  /*10e80*/  LDG.E.U8 R16, desc[UR36][R14.64+0x89] ;  /* 0x000089240e107981 */ /* 0x000e24000c1e1100 */
[----:B0-----:R-:W-:-:S05]  /*10e90*/  PRMT R3, R16, 0x8880, RZ ;  /* 0x0000888010037816 */ /* 0x001fca00000000ff */
[----:B------:R-:W-:-:S07]  /*10ea0*/  IMAD R2, R3, R18, RZ ;  /* 0x0000001203027224 */ /* 0x000fce00078e02ff */
.L_x_431:
[----:B------:R-:W-:Y:S05]  /*10eb0*/  BSYNC B1 ;  /* 0x0000000000017941 */ /* 0x000fea0003800000 */
.L_x_430:
[----:B------:R-:W-:Y:S01]  /*10ec0*/  @!P6 IMAD R93, R93, R17, R2 ;  /* 0x000000115d5de224 */ /* 0x000fe200078e0202 */
[----:B------:R-:W-:Y:S04]  /*10ed0*/  BSSY B1, `(.L_x_432) ;  /* 0x0000006000017945 */ /* 0x000fe80003800000 */
[----:B------:R0:W-:Y:S01]  /*10ee0*/  @!P6 STG.E.U8 desc[UR36][R6.64+0x89], R93 ;  /* 0x0000895d0600e986 */ /* 0x0001e2000c101124 */
[----:B------:R-:W-:Y:S05]  /*10ef0*/  @P1 BRA `(.L_x_433) ;  /* 0x00000000000c1947 */ /* 0x000fea0003800000 */
[----:B------:R-:W0:Y:S02]  /*10f00*/  LDG.E.U8 R16, desc[UR36][R156.64+0x88] ;  /* 0x000088249c107981 */ /* 0x000e24000c1e1100 */
[----:B0-----:R-:W-:-:S05]  /*10f10*/  PRMT R3, R16, 0x8880, RZ ;  /* 0x0000888010037816 */ /* 0x001fca00000000ff */
[----:B------:R-:W-:-:S07]  /*10f20*/  IMAD R2, R3, R18, RZ ;  /* 0x0000001203027224 */ /* 0x000fce00078e02ff */
.L_x_433:
[----:B------:R-:W-:Y:S05]  /*10f30*/  BSYNC B1 ;  /* 0x0000000000017941 */ /* 0x000fea0003800000 */
.L_x_432:
        /* <DEDUP_REMOVED lines=12> */
.L_x_435:
[----:B------:R-:W-:Y:S05]  /*11000*/  BSYNC B1 ;  /* 0x0000000000017941 */ /* 0x000fea0003800000 */
.L_x_434:
[----:B------:R-:W-:Y:S01]  /*11010*/  @!P4 IMAD R95, R95, R17, R2 ;  /* 0x000000115f5fc224 */ /* 0x000fe200078e0202 */
[----:B------:R-:W-:Y:S04]  /*11020*/  BSSY B1, `(.L_x_436) ;  /* 0x0000006000017945 */ /* 0x000fe80003800000 */
[----:B------:R0:W-:Y:S01]  /*11030*/  @!P4 STG.E.U8 desc[UR36][R8.64+0x89], R95 ;  /* 0x0000895f0800c986 */ /* 0x0001e2000c101124 */
[----:B------:R-:W-:Y:S05]  /*11040*/  @P3 BRA `(.L_x_437) ;  /* 0x00000000000c3947 */ /* 0x000fea0003800000 */
[----:B------:R-:W0:Y:S02]  /*11050*/  LDG.E.U8 R16, desc[UR36][R14.64+0x90] ;  /* 0x000090240e107981 */ /* 0x000e24000c1e1100 */
[----:B0-----:R-:W-:-:S05]  /*11060*/  PRMT R3, R16, 0x8880, RZ ;  /* 0x0000888010037816 */ /* 0x001fca00000000ff */
[----:B------:R-:W-:-:S07]  /*11070*/  IMAD R2, R3, R18, RZ ;  /* 0x0000001203027224 */ /* 0x000fce00078e02ff */
.L_x_437:
[----:B------:R-:W-:Y:S05]  /*11080*/  BSYNC B1 ;  /* 0x0000000000017941 */ /* 0x000fea0003800000 */
.L_x_436:
[----:B0-----:R-:W-:Y:S01]  /*11090*/  @!P3 IMAD R3, R96, R17, R2 ;  /* 0x000000116003b224 */ /* 0x001fe200078e0202 */
[----:B------:R-:W-:Y:S04]  /*110a0*/  BSSY B1, `(.L_x_438) ;  /* 0x0000006000017945 */ /* 0x000fe80003800000 */
[----:B------:R0:W-:Y:S01]  /*110b0*/  @!P3 STG.E.U8 desc[UR36][R6.64+0x90], R3 ;  /* 0x000090030600b986 */ /* 0x0001e2000c101124 */
[----:B------:R-:W-:Y:S05]  /*110c0*/  @P5 BRA `(.L_x_439) ;  /* 0x00000000000c5947 */ /* 0x000fea0003800000 */
[----:B------:R-:W0:Y:S02]  /*110d0*/  LDG.E.U8 R16, desc[UR36][R14.64+0x91] ;  /* 0x000091240e107981 */ /* 0x000e24000c1e1100 */
[----:B0-----:R-:W-:-:S05]  /*110e0*/  PRMT R3, R16, 0x8880, RZ ;  /* 0x0000888010037816 */ /* 0x001fca00000000ff */
[----:B------:R-:W-:-:S07]  /*110f0*/  IMAD R2, R3, R18, RZ ;  /* 0x0000001203027224 */ /* 0x000fce00078e02ff */
.L_x_439:
[----:B------:R-:W-:Y:S05]  /*11100*/  BSYNC B1 ;  /* 0x0000000000017941 */ /* 0x000fea0003800000 */
.L_x_438:
[----:B------:R-:W-:Y:S01]  /*11110*/  @!P5 IMAD R97, R97, R17, R2 ;  /* 0x000000116161d224 */ /* 0x000fe200078e0202 */
[----:B------:R-:W-:Y:S04]  /*11120*/  BSSY B1, `(.L_x_440) ;  /* 0x0000006000017945 */ /* 0x000fe80003800000 */
[----:B------:R0:W-:Y:S01]  /*11130*/  @!P5 STG.E.U8 desc[UR36][R6.64+0x91], R97 ;  /* 0x000091610600d986 */ /* 0x0001e2000c101124 */
[----:B------:R-:W-:Y:S05]  /*11140*/  @P6 BRA `(.L_x_441) ;  /* 0x00000000000c6947 */ /* 0x000fea0003800000 */
[----:B------:R-:W0:Y:S02]  /*11150*/  LDG.E.U8 R16, desc[UR36][R156.64+0x90] ;  /* 0x000090249c107981 */ /* 0x000e24000c1e1100 */
[----:B0-----:R-:W-:-:S05]  /*11160*/  PRMT R3, R16, 0x8880, RZ ;  /* 0x0000888010037816 */ /* 0x001fca00000000ff */
[----:B------:R-:W-:-:S07]  /*11170*/  IMAD R2, R3, R18, RZ ;  /* 0x0000001203027224 */ /* 0x000fce00078e02ff */
.L_x_441:
[----:B------:R-:W-:Y:S05]  /*11180*/  BSYNC B1 ;  /* 0x0000000000017941 */ /* 0x000fea0003800000 */
.L_x_440:
[----:B0-----:R-:W-:Y:S01]  /*11190*/  @!P6 IMAD R3, R98, R17, R2 ;  /* 0x000000116203e224 */ /* 0x001fe200078e0202 */
[----:B------:R-:W-:Y:S04]  /*111a0*/  BSSY B1, `(.L_x_442) ;  /* 0x0000006000017945 */ /* 0x000fe80003800000 */
[----:B------:R0:W-:Y:S01]  /*111b0*/  @!P6 STG.E.U8 desc[UR36][R8.64+0x90], R3 ;  /* 0x000090030800e986 */ /* 0x0001e2000c101124 */
[----:B------:R-:W-:Y:S05]  /*111c0*/  @P1 BRA `(.L_x_443) ;  /* 0x00000000000c1947 */ /* 0x000fea0003800000 */
[----:B------:R-:W0:Y:S02]  /*111d0*/  LDG.E.U8 R16, desc[UR36][R156.64+0x91] ;  /* 0x000091249c107981 */ /* 0x000e24000c1e1100 */
[----:B0-----:R-:W-:-:S05]  /*111e0*/  PRMT R3, R16, 0x8880, RZ ;  /* 0x0000888010037816 */ /* 0x001fca00000000ff */
[----:B------:R-:W-:-:S07]  /*111f0*/  IMAD R2, R3, R18, RZ ;  /* 0x0000001203027224 */ /* 0x000fce00078e02ff */
.L_x_443:
[----:B------:R-:W-:Y:S05]  /*11200*/  BSYNC B1 ;  /* 0x0000000000017941 */ /* 0x000fea0003800000 */
.L_x_442:
        /* <DEDUP_REMOVED lines=12> */
.L_x_445:
[----:B------:R-:W-:Y:S05]  /*112d0*/  BSYNC B1 ;  /* 0x0000000000017941 */ /* 0x000fea0003800000 */
.L_x_444:
[----:B0-----:R-:W-:Y:S01]  /*112e0*/  @!P4 IMAD R3, R100, R17, R2 ;  /* 0x000000116403c224 */ /* 0x001fe200078e0202 */
[----:B------:R-:W-:Y:S04]  /*112f0*/  BSSY B1, `(.L_x_446) ;  /* 0x0000006000017945 */ /* 0x000fe80003800000 */
[----:B------:R0:W-:Y:S01]  /*11300*/  @!P4 STG.E.U8 desc[UR36][R6.64+0x98], R3 ;  /* 0x000098030600c986 */ /* 0x0001e2000c101124 */
[----:B------:R-:W-:Y:S05]  /*11310*/  @P3 BRA `(.L_x_447) ;  /* 0x00000000000c3947 */ /* 0x000fea0003800000 */
[----:B------:R-:W0:Y:S02]  /*11320*/  LDG.E.U8 R16, desc[UR36][R14.64+0x99] ;  /* 0x000099240e107981 */ /* 0x000e24000c1e1100 */
[----:B0-----:R-:W-:-:S05]  /*11330*/  PRMT R3, R16, 0x8880, RZ ;  /* 0x0000888010037816 */ /* 0x001fca00000000ff */
[----:B------:R-:W-:-:S07]  /*11340*/  IMAD R2, R3, R18, RZ ;  /* 0x0000001203027224 */ /* 0x000fce00078e02ff */
.L_x_447:
[----:B------:R-:W-:Y:S05]  /*11350*/  BSYNC B1 ;  /* 0x0000000000017941 */ /* 0x000fea0003800000 */
.L_x_446:
[----:B------:R-:W-:Y:S01]  /*11360*/  @!P3 IMAD R101, R101, R17, R2 ;  /* 0x000000116565b224 */ /* 0x000fe200078e0202 */
[----:B------:R-:W-:Y:S04]  /*11370*/  BSSY B1, `(.L_x_448) ;  /* 0x0000006000017945 */ /* 0x000fe80003800000 */
[----:B------:R0:W-:Y:S01]  /*11380*/  @!P3 STG.E.U8 desc[UR36][R6.64+0x99], R101 ;  /* 0x000099650600b986 */ /* 0x0001e2000c101124 */
[----:B------:R-:W-:Y:S05]  /*11390*/  @P5 BRA `(.L_x_449) ;  /* 0x00000000000c5947 */ /* 0x000fea0003800000 */
[----:B------:R-:W0:Y:S02]  /*113a0*/  LDG.E.U8 R16, desc[UR36][R156.64+0x98] ;  /* 0x000098249c107981 */ /* 0x000e24000c1e1100 */
[----:B0-----:R-:W-:-:S05]  /*113b0*/  PRMT R3, R16, 0x8880, RZ ;  /* 0x0000888010037816 */ /* 0x001fca00000000ff */
[----:B------:R-:W-:-:S07]  /*113c0*/  IMAD R2, R3, R18, RZ ;  /* 0x0000001203027224 */ /* 0x000fce00078e02ff */
.L_x_449:
[----:B------:R-:W-:Y:S05]  /*113d0*/  BSYNC B1 ;  /* 0x0000000000017941 */ /* 0x000fea0003800000 */
.L_x_448:
[----:B0-----:R-:W-:Y:S01]  /*113e0*/  @!P5 IMAD R3, R102, R17, R2 ;  /* 0x000000116603d224 */ /* 0x001fe200078e0202 */
[----:B------:R-:W-:Y:S04]  /*113f0*/  BSSY B1, `(.L_x_450) ;  /* 0x0000006000017945 */ /* 0x000fe80003800000 */
[----:B------:R0:W-:Y:S01]  /*11400*/  @!P5 STG.E.U8 desc[UR36][R8.64+0x98], R3 ;  /* 0x000098030800d986 */ /* 0x0001e2000c101124 */
[----:B------:R-:W-:Y:S05]  /*11410*/  @P6 BRA `(.L_x_451) ;  /* 0x00000000000c6947 */ /* 0x000fea0003800000 */
[----:B------:R-:W0:Y:S02]  /*11420*/  LDG.E.U8 R16, desc[UR36][R156.64+0x99] ;  /* 0x000099249c107981 */ /* 0x000e24000c1e1100 */
[----:B0-----:R-:W-:-:S05]  /*11430*/  PRMT R3, R16, 0x8880, RZ ;  /* 0x0000888010037816 */ /* 0x001fca00000000ff */
[----:B------:R-:W-:-:S07]  /*11440*/  IMAD R2, R3, R18, RZ ;  /* 0x0000001203027224 */ /* 0x000fce00078e02ff */
.L_x_451:
[----:B------:R-:W-:Y:S05]  /*11450*/  BSYNC B1 ;  /* 0x0000000000017941 */ /* 0x000fea0003800000 */
.L_x_450:
[----:B------:R-:W-:Y:S01]  /*11460*/  @!P6 IMAD R103, R103, R17, R2 ;  /* 0x000000116767e224 */ /* 0x000fe200078e0202 */
[----:B------:R-:W-:Y:S04]  /*11470*/  BSSY B1, `(.L_x_452) ;  /* 0x0000006000017945 */ /* 0x000fe80003800000 */
[----:B------:R0:W-:Y:S01]  /*11480*/  @!P6 STG.E.U8 desc[UR36][R8.64+0x99], R103 ;  /* 0x000099670800e986 */ /* 0x0001e2000c101124 */
[----:B------:R-:W-:Y:S05]  /*11490*/  @P1 BRA `(.L_x_453) ;  /* 0x00000000000c1947 */ /* 0x000fea0003800000 */
[----:B------:R-:W0:Y:S02]  /*114a0*/  LDG.E.U8 R16, desc[UR36][R14.64+0xa0] ;  /* 0x0000a0240e107981 */ /* 0x000e24000c1e1100 */
[----:B0-----:R-:W-:-:S05]  /*114b0*/  PRMT R3, R16, 0x8880, RZ ;  /* 0x0000888010037816 */ /* 0x001fca00000000ff */
[----:B------:R-:W-:-:S07]  /*114c0*/  IMAD R2, R3, R18, RZ ;  /* 0x0000001203027224 */ /* 0x000fce00078e02ff */
.L_x_453:
[----:B------:R-:W-:Y:S05]  /*114d0*/  BSYNC B1 ;  /* 0x0000000000017941 */ /* 0x000fea0003800000 */
.L_x_452:
        /* <DEDUP_REMOVED lines=12> */
.L_x_455:
[----:B------:R-:W-:Y:S05]  /*115a0*/  BSYNC B1 ;  /* 0x0000000000017941 */ /* 0x000fea0003800000 */
.L_x_454:
[----:B------:R-:W-:Y:S01]  /*115b0*/  @!P4 IMAD R105, R105, R17, R2 ;  /* 0x000000116969c224 */ /* 0x000fe200078e0202 */
[----:B------:R-:W-:Y:S04]  /*115c0*/  BSSY B1, `(.L_x_456) ;  /* 0x0000006000017945 */ /* 0x000fe80003800000 */
[----:B------:R0:W-:Y:S01]  /*115d0*/  @!P4 STG.E.U8 desc[UR36][R6.64+0xa1], R105 ;  /* 0x0000a1690600c986 */ /* 0x0001e2000c101124 */
[----:B------:R-:W-:Y:S05]  /*115e0*/  @P3 BRA `(.L_x_457) ;  /* 0x00000000000c3947 */ /* 0x000fea0003800000 */
[----:B------:R-:W0:Y:S02]  /*115f0*/  LDG.E.U8 R16, desc[UR36][R156.64+0xa0] ;  /* 0x0000a0249c107981 */ /* 0x000e24000c1e1100 */
[----:B0-----:R-:W-:-:S05]  /*11600*/  PRMT R3, R16, 0x8880, RZ ;  /* 0x0000888010037816 */ /* 0x001fca00000000ff */
[----:B------:R-:W-:-:S07]  /*11610*/  IMAD R2, R3, R18, RZ ;  /* 0x0000001203027224 */ /* 0x000fce00078e02ff */
.L_x_457:
[----:B------:R-:W-:Y:S05]  /*11620*/  BSYNC B1 ;  /* 0x0000000000017941 */ /* 0x000fea0003800000 */
.L_x_456:
[----:B0-----:R-:W-:Y:S01]  /*11630*/  @!P3 IMAD R3, R106, R17, R2 ;  /* 0x000000116a03b224 */ /* 0x001fe200078e0202 */
[----:B------:R-:W-:Y:S04]  /*11640*/  BSSY B1, `(.L_x_458) ;  /* 0x0000006000017945 */ /* 0x000fe80003800000 */
[----:B------:R0:W-:Y:S01]  /*11650*/  @!P3 STG.E.U8 desc[UR36][R8.64+0xa0], R3 ;  /* 0x0000a0030800b986 */ /* 0x0001e2000c101124 */
[----:B------:R-:W-:Y:S05]  /*11660*/  @P5 BRA `(.L_x_459) ;  /* 0x00000000000c5947 */ /* 0x000fea0003800000 */
[----:B------:R-:W0:Y:S02]  /*11670*/  LDG.E.U8 R16, desc[UR36][R156.64+0xa1] ;  /* 0x0000a1249c107981 */ /* 0x000e24000c1e1100 */
[----:B0-----:R-:W-:-:S05]  /*11680*/  PRMT R3, R16, 0x8880, RZ ;  /* 0x0000888010037816 */ /* 0x001fca00000000ff */
[----:B------:R-:W-:-:S07]  /*11690*/  IMAD R2, R3, R18, RZ ;  /* 0x0000001203027224 */ /* 0x000fce00078e02ff */
.L_x_459:
[----:B------:R-:W-:Y:S05]  /*116a0*/  BSYNC B1 ;  /* 0x0000000000017941 */ /* 0x000fea0003800000 */
.L_x_458:
[----:B------:R-:W-:Y:S01]  /*116b0*/  @!P5 IMAD R107, R107, R17, R2 ;  /* 0x000000116b6bd224 */ /* 0x000fe200078e0202 */
[----:B------:R-:W-:Y:S04]  /*116c0*/  BSSY B1, `(.L_x_460) ;  /* 0x0000006000017945 */ /* 0x000fe80003800000 */
[----:B------:R0:W-:Y:S01]  /*116d0*/  @!P5 STG.E.U8 desc[UR36][R8.64+0xa1], R107 ;  /* 0x0000a16b0800d986 */ /* 0x0001e2000c101124 */
[----:B------:R-:W-:Y:S05]  /*116e0*/  @P6 BRA `(.L_x_461) ;  /* 0x00000000000c6947 */ /* 0x000fea0003800000 */
[----:B------:R-:W0:Y:S02]  /*116f0*/  LDG.E.U8 R16, desc[UR36][R14.64+0xa8] ;  /* 0x0000a8240e107981 */ /* 0x000e24000c1e1100 */
[----:B0-----:R-:W-:-:S05]  /*11700*/  PRMT R3, R16, 0x8880, RZ ;  /* 0x0000888010037816 */ /* 0x001fca00000000ff */
[----:B------:R-:W-:-:S07]  /*11710*/  IMAD R2, R3, R18, RZ ;  /* 0x0000001203027224 */ /* 0x000fce00078e02ff */
.L_x_461:
[----:B------:R-:W-:Y:S05]  /*11720*/  BSYNC B1 ;  /* 0x0000000000017941 */ /* 0x000fea0003800000 */
.L_x_460:
[----:B0-----:R-:W-:Y:S01]  /*11730*/  @!P6 IMAD R3, R108, R17, R2 ;  /* 0x000000116c03e224 */ /* 0x001fe200078e0202 */
[----:B------:R-:W-:Y:S04]  /*11740*/  BSSY B1, `(.L_x_462) ;  /* 0x0000006000017945 */ /* 0x000fe80003800000 */
[----:B------:R0:W-:Y:S01]  /*11750*/  @!P6 STG.E.U8 desc[UR36][R6.64+0xa8], R3 ;  /* 0x0000a8030600e986 */ /* 0x0001e2000c101124 */
[----:B------:R-:W-:Y:S05]  /*11760*/  @P1 BRA `(.L_x_463) ;  /* 0x00000000000c1947 */ /* 0x000fea0003800000 */
[----:B------:R-:W0:Y:S02]  /*11770*/  LDG.E.U8 R16, desc[UR36][R14.64+0xa9] ;  /* 0x0000a9240e107981 */ /* 0x000e24000c1e1100 */
[----:B0-----:R-:W-:-:S05]  /*11780*/  PRMT R3, R16, 0x8880, RZ ;  /* 0x0000888010037816 */ /* 0x001fca00000000ff */
[----:B------:R-:W-:-:S07]  /*11790*/  IMAD R2, R3, R18, RZ ;  /* 0x0000001203027224 */ /* 0x000fce00078e02ff */
.L_x_463:
[----:B------:R-:W-:Y:S05]  /*117a0*/  BSYNC B1 ;  /* 0x0000000000017941 */ /* 0x000fea0003800000 */
.L_x_462:
        /* <DEDUP_REMOVED lines=12> */
.L_x_465:
[----:B------:R-:W-:Y:S05]  /*11870*/  BSYNC B1 ;  /* 0x0000000000017941 */ /* 0x000fea0003800000 */
.L_x_464:
[----:B0-----:R-:W-:Y:S01]  /*11880*/  @!P4 IMAD R3, R110, R17, R2 ;  /* 0x000000116e03c224 */ /* 0x001fe200078e0202 */
[----:B------:R-:W-:Y:S04]  /*11890*/  BSSY B1, `(.L_x_466) ;  /* 0x0000006000017945 */ /* 0x000fe80003800000 */
[----:B------:R0:W-:Y:S01]  /*118a0*/  @!P4 STG.E.U8 desc[UR36][R8.64+0xa8], R3 ;  /* 0x0000a8030800c986 */ /* 0x0001e2000c101124 */
[----:B------:R-:W-:Y:S05]  /*118b0*/  @P3 BRA `(.L_x_467) ;  /* 0x00000000000c3947 */ /* 0x000fea0003800000 */
[----:B------:R-:W0:Y:S02]  /*118c0*/  LDG.E.U8 R16, desc[UR36][R156.64+0xa9] ;  /* 0x0000a9249c107981 */ /* 0x000e24000c1e1100 */
[----:B0-----:R-:W-:-:S05]  /*118d0*/  PRMT R3, R16, 0x8880, RZ ;  /* 0x0000888010037816 */ /* 0x001fca00000000ff */
[----:B------:R-:W-:-:S07]  /*118e0*/  IMAD R2, R3, R18, RZ ;  /* 0x0000001203027224 */ /* 0x000fce00078e02ff */
.L_x_467:
[----:B------:R-:W-:Y:S05]  /*118f0*/  BSYNC B1 ;  /* 0x0000000000017941 */ /* 0x000fea0003800000 */
.L_x_466:
[----:B------:R-:W-:Y:S01]  /*11900*/  @!P3 IMAD R111, R111, R17, R2 ;  /* 0x000000116f6fb224 */ /* 0x000fe200078e0202 */
[----:B------:R-:W-:Y:S04]  /*11910*/  BSSY B1, `(.L_x_468) ;  /* 0x0000006000017945 */ /* 0x000fe80003800000 */
[----:B------:R0:W-:Y:S01]  /*11920*/  @!P3 STG.E.U8 desc[UR36][R8.64+0xa9], R111 ;  /* 0x0000a96f0800b986 */ /* 0x0001e2000c101124 */
[----:B------:R-:W-:Y:S05]  /*11930*/  @P5 BRA `(.L_x_469) ;  /* 0x00000000000c5947 */ /* 0x000fea0003800000 */
[----:B------:R-:W0:Y:S02]  /*11940*/  LDG.E.U8 R16, desc[UR36][R14.64+0xb0] ;  /* 0x0000b0240e107981 */ /* 0x000e24000c1e1100 */
[----:B0-----:R-:W-:-:S05]  /*11950*/  PRMT R3, R16, 0x8880, RZ ;  /* 0x0000888010037816 */ /* 0x001fca00000000ff */
[----:B------:R-:W-:-:S07]  /*11960*/  IMAD R2, R3, R18, RZ ;  /* 0x0000001203027224 */ /* 0x000fce00078e02ff */
.L_x_469:
[----:B------:R-:W-:Y:S05]  /*11970*/  BSYNC B1 ;  /* 0x0000000000017941 */ /* 0x000fea0003800000 */
.L_x_468:
[----:B0-----:R-:W-:Y:S01]  /*11980*/  @!P5 IMAD R3, R112, R17, R2 ;  /* 0x000000117003d224 */ /* 0x001fe200078e0202 */
[----:B------:R-:W-:Y:S04]  /*11990*/  BSSY B1, `(.L_x_470) ;  /* 0x0000006000017945 */ /* 0x000fe80003800000 */
[----:B------:R0:W-:Y:S01]  /*119a0*/  @!P5 STG.E.U8 desc[UR36][R6.64+0xb0], R3 ;  /* 0x0000b0030600d986 */ /* 0x0001e2000c101124 */
[----:B------:R-:W-:Y:S05]  /*119b0*/  @P6 BRA `(.L_x_471) ;  /* 0x00000000000c6947 */ /* 0x000fea0003800000 */
[----:B------:R-:W0:Y:S02]  /*119c0*/  LDG.E.U8 R16, desc[UR36][R14.64+0xb1] ;  /* 0x0000b1240e107981 */ /* 0x000e24000c1e1100 */
[----:B0-----:R-:W-:-:S05]  /*119d0*/  PRMT R3, R16, 0x8880, RZ ;  /* 0x0000888010037816 */ /* 0x001fca00000000ff */
[----:B------:R-:W-:-:S07]  /*119e0*/  IMAD R2, R3, R18, RZ ;  /* 0x0000001203027224 */ /* 0x000fce00078e02ff */
.L_x_471:
[----:B------:R-:W-:Y:S05]  /*119f0*/  BSYNC B1 ;  /* 0x0000000000017941 */ /* 0x000fea0003800000 */
.L_x_470:
[----:B------:R-:W-:Y:S01]  /*11a00*/  @!P6 IMAD R113, R113, R17, R2 ;  /* 0x000000117171e224 */ /* 0x000fe200078e0202 */
[----:B------:R-:W-:Y:S04]  /*11a10*/  BSSY B1, `(.L_x_472) ;  /* 0x0000006000017945 */ /* 0x000fe80003800000 */
[----:B------:R0:W-:Y:S01]  /*11a20*/  @!P6 STG.E.U8 desc[UR36][R6.64+0xb1], R113 ;  /* 0x0000b1710600e986 */ /* 0x0001e2000c101124 */
[----:B------:R-:W-:Y:S05]  /*11a30*/  @P1 BRA `(.L_x_473) ;  /* 0x00000000000c1947 */ /* 0x000fea0003800000 */
[----:B------:R-:W0:Y:S02]  /*11a40*/  LDG.E.U8 R16, desc[UR36][R156.64+0xb0] ;  /* 0x0000b0249c107981 */ /* 0x000e24000c1e1100 */
[----:B0-----:R-:W-:-:S05]  /*11a50*/  PRMT R3, R16, 0x8880, RZ ;  /* 0x0000888010037816 */ /* 0x001fca00000000ff */
[----:B------:R-:W-:-:S07]  /*11a60*/  IMAD R2, R3, R18, RZ ;  /* 0x0000001203027224 */ /* 0x000fce00078e02ff */
.L_x_473:
[----:B------:R-:W-:Y:S05]  /*11a70*/  BSYNC B1 ;  /* 0x0000000000017941 */ /* 0x000fea0003800000 */
.L_x_472:
        /* <DEDUP_REMOVED lines=12> */
.L_x_475:
[----:B------:R-:W-:Y:S05]  /*11b40*/  BSYNC B1 ;  /* 0x0000000000017941 */ /* 0x000fea0003800000 */
.L_x_474:
[----:B------:R-:W-:Y:S01]  /*11b50*/  @!P4 IMAD R115, R115, R17, R2 ;  /* 0x000000117373c224 */ /* 0x000fe200078e0202 */
[----:B------:R-:W-:Y:S04]  /*11b60*/  BSSY B1, `(.L_x_476) ;  /* 0x0000006000017945 */ /* 0x000fe80003800000 */
[----:B------:R0:W-:Y:S01]  /*11b70*/  @!P4 STG.E.U8 desc[UR36][R8.64+0xb1], R115 ;  /* 0x0000b1730800c986 */ /* 0x0001e2000c101124 */
[----:B------:R-:W-:Y:S05]  /*11b80*/  @P3 BRA `(.L_x_477) ;  /* 0x00000000000c3947 */ /* 0x000fea0003800000 */
[----:B------:R-:W0:Y:S02]  /*11b90*/  LDG.E.U8 R16, desc[UR36][R14.64+0xb8] ;  /* 0x0000b8240e107981 */ /* 0x000e24000c1e1100 */
[----:B0-----:R-:W-:-:S05]  /*11ba0*/  PRMT R3, R16, 0x8880, RZ ;  /* 0x0000888010037816 */ /* 0x001fca00000000ff */
[----:B------:R-:W-:-:S07]  /*11bb0*/  IMAD R2, R3, R18, RZ ;  /* 0x0000001203027224 */ /* 0x000fce00078e02ff */
.L_x_477:
[----:B------:R-:W-:Y:S05]  /*11bc0*/  BSYNC B1 ;  /* 0x0000000000017941 */ /* 0x000fea0003800000 */
.L_x_476:
[----:B0-----:R-:W-:Y:S01]  /*11bd0*/  @!P3 IMAD R3, R116, R17, R2 ;  /* 0x000000117403b224 */ /* 0x001fe200078e0202 */
[----:B------:R-:W-:Y:S04]  /*11be0*/  BSSY B1, `(.L_x_478) ;  /* 0x0000006000017945 */ /* 0x000fe80003800000 */
[----:B------:R0:W-:Y:S01]  /*11bf0*/  @!P3 STG.E.U8 desc[UR36][R6.64+0xb8], R3 ;  /* 0x0000b8030600b986 */ /* 0x0001e2000c101124 */
[----:B------:R-:W-:Y:S05]  /*11c00*/  @P5 BRA `(.L_x_479) ;  /* 0x00000000000c5947 */ /* 0x000fea0003800000 */
[----:B------:R-:W0:Y:S02]  /*11c10*/  LDG.E.U8 R16, desc[UR36][R14.64+0xb9] ;  /* 0x0000b9240e107981 */ /* 0x000e24000c1e1100 */
[----:B0-----:R-:W-:-:S05]  /*11c20*/  PRMT R3, R16, 0x8880, RZ ;  /* 0x0000888010037816 */ /* 0x001fca00000000ff */
[----:B------:R-:W-:-:S07]  /*11c30*/  IMAD R2, R3, R18, RZ ;  /* 0x0000001203027224 */ /* 0x000fce00078e02ff */
.L_x_479:
[----:B------:R-:W-:Y:S05]  /*11c40*/  BSYNC B1 ;  /* 0x0000000000017941 */ /* 0x000fea0003800000 */
.L_x_478:
[----:B------:R-:W-:Y:S01]  /*11c50*/  @!P5 IMAD R117, R117, R17, R2 ;  /* 0x000000117575d224 */ /* 0x000fe200078e0202 */
[----:B------:R-:W-:Y:S04]  /*11c60*/  BSSY B1, `(.L_x_480) ;  /* 0x0000006000017945 */ /* 0x000fe80003800000 */
[----:B------:R0:W-:Y:S01]  /*11c70*/  @!P5 STG.E.U8 desc[UR36][R6.64+0xb9], R117 ;  /* 0x0000b9750600d986 */ /* 0x0001e2000c101124 */
[----:B------:R-:W-:Y:S05]  /*11c80*/  @P6 BRA `(.L_x_481) ;  /* 0x00000000000c6947 */ /* 0x000fea0003800000 */
[----:B------:R-:W0:Y:S02]  /*11c90*/  LDG.E.U8 R16, desc[UR36][R156.64+0xb8] ;  /* 0x0000b8249c107981 */ /* 0x000e24000c1e1100 */
[----:B0-----:R-:W-:-:S05]  /*11ca0*/  PRMT R3, R16, 0x8880, RZ ;  /* 0x0000888010037816 */ /* 0x001fca00000000ff */
[----:B------:R-:W-:-:S07]  /*11cb0*/  IMAD R2, R3, R18, RZ ;  /* 0x0000001203027224 */ /* 0x000fce00078e02ff */
.L_x_481:
[----:B------:R-:W-:Y:S05]  /*11cc0*/  BSYNC B1 ;  /* 0x0000000000017941 */ /* 0x000fea0003800000 */
.L_x_480:
[----:B0-----:R-:W-:Y:S01]  /*11cd0*/  @!P6 IMAD R3, R118, R17, R2 ;  /* 0x000000117603e224 */ /* 0x001fe200078e0202 */
[----:B------:R-:W-:Y:S04]  /*11ce0*/  BSSY B1, `(.L_x_482) ;  /* 0x0000006000017945 */ /* 0x000fe80003800000 */
[----:B------:R0:W-:Y:S01]  /*11cf0*/  @!P6 STG.E.U8 desc[UR36][R8.64+0xb8], R3 ;  /* 0x0000b8030800e986 */ /* 0x0001e2000c101124 */
[----:B------:R-:W-:Y:S05]  /*11d00*/  @P1 BRA `(.L_x_483) ;  /* 0x00000000000c1947 */ /* 0x000fea0003800000 */
[----:B------:R-:W0:Y:S02]  /*11d10*/  LDG.E.U8 R16, desc[UR36][R156.64+0xb9] ;  /* 0x0000b9249c107981 */ /* 0x000e24000c1e1100 */
[----:B0-----:R-:W-:-:S05]  /*11d20*/  PRMT R3, R16, 0x8880, RZ ;  /* 0x0000888010037816 */ /* 0x001fca00000000ff */
[----:B------:R-:W-:-:S07]  /*11d30*/  IMAD R2, R3, R18, RZ ;  /* 0x0000001203027224 */ /* 0x000fce00078e02ff */
.L_x_483:
[----:B------:R-:W-:Y:S05]  /*11d40*/  BSYNC B1 ;  /* 0x0000000000017941 */ /* 0x000fea0003800000 */
.L_x_482:
        /* <DEDUP_REMOVED lines=12> */
.L_x_485:
[----:B------:R-:W-:Y:S05]  /*11e10*/  BSYNC B1 ;  /* 0x0000000000017941 */ /* 0x000fea0003800000 */
.L_x_484:
[----:B0-----:R-:W-:Y:S01]  /*11e20*/  @!P4 IMAD R3, R120, R17, R2 ;  /* 0x000000117803c224 */ /* 0x001fe200078e0202 */
[----:B------:R-:W-:Y:S04]  /*11e30*/  BSSY B1, `(.L_x_486) ;  /* 0x0000006000017945 */ /* 0x000fe80003800000 */
[----:B------:R0:W-:Y:S01]  /*11e40*/  @!P4 STG.E.U8 desc[UR36][R6.64+0xc0], R3 ;  /* 0x0000c0030600c986 */ /* 0x0001e2000c101124 */
[----:B------:R-:W-:Y:S05]  /*11e50*/  @P3 BRA `(.L_x_487) ;  /* 0x00000000000c3947 */ /* 0x000fea0003800000 */
[----:B------:R-:W0:Y:S02]  /*11e60*/  LDG.E.U8 R16, desc[UR36][R14.64+0xc1] ;  /* 0x0000c1240e107981 */ /* 0x000e24000c1e1100 */
[----:B0-----:R-:W-:-:S05]  /*11e70*/  PRMT R3, R16, 0x8880, RZ ;  /* 0x0000888010037816 */ /* 0x001fca00000000ff */
[----:B------:R-:W-:-:S07]  /*11e80*/  IMAD R2, R3, R18, RZ ;  /* 0x0000001203027224 */ /* 0x000fce00078e02ff */
.L_x_487:
[----:B------:R-:W-:Y:S05]  /*11e90*/  BSYNC B1 ;  /* 0x0000000000017941 */ /* 0x000fea0003800000 */
.L_x_486:
[----:B------:R-:W-:Y:S01]  /*11ea0*/  @!P3 IMAD R121, R121, R17, R2 ;  /* 0x000000117979b224 */ /* 0x000fe200078e0202 */
[----:B------:R-:W-:Y:S04]  /*11eb0*/  BSSY B1, `(.L_x_488) ;  /* 0x0000006000017945 */ /* 0x000fe80003800000 */
[----:B------:R0:W-:Y:S01]  /*11ec0*/  @!P3 STG.E.U8 desc[UR36][R6.64+0xc1], R121 ;  /* 0x0000c1790600b986 */ /* 0x0001e2000c101124 */
[----:B------:R-:W-:Y:S05]  /*11ed0*/  @P5 BRA `(.L_x_489) ;  /* 0x00000000000c5947 */ /* 0x000fea0003800000 */
[----:B------:R-:W0:Y:S02]  /*11ee0*/  LDG.E.U8 R16, desc[UR36][R156.64+0xc0] ;  /* 0x0000c0249c107981 */ /* 0x000e24000c1e1100 */
[----:B0-----:R-:W-:-:S05]  /*11ef0*/  PRMT R3, R16, 0x8880, RZ ;  /* 0x0000888010037816 */ /* 0x001fca00000000ff */
[----:B------:R-:W-:-:S07]  /*11f00*/  IMAD R2, R3, R18, RZ ;  /* 0x0000001203027224 */ /* 0x000fce00078e02ff */
.L_x_489:
[----:B------:R-:W-:Y:S05]  /*11f10*/  BSYNC B1 ;  /* 0x0000000000017941 */ /* 0x000fea0003800000 */
.L_x_488:
[----:B0-----:R-:W-:Y:S01]  /*11f20*/  @!P5 IMAD R3, R122, R17, R2 ;  /* 0x000000117a03d224 */ /* 0x001fe200078e0202 */
[----:B------:R-:W-:Y:S04]  /*11f30*/  BSSY B1, `(.L_x_490) ;  /* 0x0000006000017945 */ /* 0x000fe80003800000 */
[----:B------:R0:W-:Y:S01]  /*11f40*/  @!P5 STG.E.U8 desc[UR36][R8.64+0xc0], R3 ;  /* 0x0000c0030800d986 */ /* 0x0001e2000c101124 */
[----:B------:R-:W-:Y:S05]  /*11f50*/  @P6 BRA `(.L_x_491) ;  /* 0x00000000000c6947 */ /* 0x000fea0003800000 */
[----:B------:R-:W0:Y:S02]  /*11f60*/  LDG.E.U8 R16, desc[UR36][R156.64+0xc1] ;  /* 0x0000c1249c107981 */ /* 0x000e24000c1e1100 */
[----:B0-----:R-:W-:-:S05]  /*11f70*/  PRMT R3, R16, 0x8880, RZ ;  /* 0x0000888010037816 */ /* 0x001fca00000000ff */
[----:B------:R-:W-:-:S07]  /*11f80*/  IMAD R2, R3, R18, RZ ;  /* 0x0000001203027224 */ /* 0x000fce00078e02ff */
.L_x_491:
[----:B------:R-:W-:Y:S05]  /*11f90*/  BSYNC B1 ;  /* 0x0000000000017941 */ /* 0x000fea0003800000 */
.L_x_490:
[----:B------:R-:W-:Y:S01]  /*11fa0*/  @!P6 IMAD R123, R123, R17, R2 ;  /* 0x000000117b7be224 */ /* 0x000fe200078e0202 */
[----:B------:R-:W-:Y:S04]  /*11fb0*/  BSSY B1, `(.L_x_492) ;  /* 0x0000006000017945 */ /* 0x000fe80003800000 */
[----:B------:R0:W-:Y:S01]  /*11fc0*/  @!P6 STG.E.U8 desc[UR36][R8.64+0xc1], R123 ;  /* 0x0000c17b0800e986 */ /* 0x0001e2000c101124 */
[----:B------:R-:W-:Y:S05]  /*11fd0*/  @P1 BRA `(.L_x_493) ;  /* 0x00000000000c1947 */ /* 0x000fea0003800000 */
[----:B------:R-:W0:Y:S02]  /*11fe0*/  LDG.E.U8 R16, desc[UR36][R14.64+0xc8] ;  /* 0x0000c8240e107981 */ /* 0x000e24000c1e1100 */
[----:B0-----:R-:W-:-:S05]  /*11ff0*/  PRMT R3, R16, 0x8880, RZ ;  /* 0x0000888010037816 */ /* 0x001fca00000000ff */
[----:B------:R-:W-:-:S07]  /*12000*/  IMAD R2, R3, R18, RZ ;  /* 0x0000001203027224 */ /* 0x000fce00078e02ff */
.L_x_493:
[----:B------:R-:W-:Y:S05]  /*12010*/  BSYNC B1 ;  /* 0x0000000000017941 */ /* 0x000fea0003800000 */
.L_x_492:
        /* <DEDUP_REMOVED lines=12> */
.L_x_495:
[----:B------:R-:W-:Y:S05]  /*120e0*/  BSYNC B1 ;  /* 0x0000000000017941 */ /* 0x000fea0003800000 */
.L_x_494:
[----:B------:R-:W-:Y:S01]  /*120f0*/  @!P4 IMAD R125, R125, R17, R2 ;  /* 0x000000117d7dc224 */ /* 0x000fe200078e0202 */
[----:B------:R-:W-:Y:S04]  /*12100*/  BSSY B1, `(.L_x_496) ;  /* 0x0000006000017945 */ /* 0x000fe80003800000 */
[----:B------:R0:W-:Y:S01]  /*12110*/  @!P4 STG.E.U8 desc[UR36][R6.64+0xc9], R125 ;  /* 0x0000c97d0600c986 */ /* 0x0001e2000c101124 */
[----:B------:R-:W-:Y:S05]  /*12120*/  @P3 BRA `(.L_x_497) ;  /* 0x00000000000c3947 */ /* 0x000fea0003800000 */
[----:B------:R-:W0:Y:S02]  /*12130*/  LDG.E.U8 R16, desc[UR36][R156.64+0xc8] ;  /* 0x0000c8249c107981 */ /* 0x000e24000c1e1100 */
[----:B0-----:R-:W-:-:S05]  /*12140*/  PRMT R3, R16, 0x8880, RZ ;  /* 0x0000888010037816 */ /* 0x001fca00000000ff */
[----:B------:R-:W-:-:S07]  /*12150*/  IMAD R2, R3, R18, RZ ;  /* 0x0000001203027224 */ /* 0x000fce00078e02ff */
.L_x_497:
[----:B------:R-:W-:Y:S05]  /*12160*/  BSYNC B1 ;  /* 0x0000000000017941 */ /* 0x000fea0003800000 */
.L_x_496:
[----:B0-----:R-:W-:Y:S01]  /*12170*/  @!P3 IMAD R3, R126, R17, R2 ;  /* 0x000000117e03b224 */ /* 0x001fe200078e0202 */
[----:B------:R-:W-:Y:S04]  /*12180*/  BSSY B1, `(.L_x_498) ;  /* 0x0000006000017945 */ /* 0x000fe80003800000 */
[----:B------:R0:W-:Y:S01]  /*12190*/  @!P3 STG.E.U8 desc[UR36][R8.64+0xc8], R3 ;  /* 0x0000c8030800b986 */ /* 0x0001e2000c101124 */
[----:B------:R-:W-:Y:S05]  /*121a0*/  @P5 BRA `(.L_x_499) ;  /* 0x00000000000c5947 */ /* 0x000fea0003800000 */
[----:B------:R-:W0:Y:S02]  /*121b0*/  LDG.E.U8 R16, desc[UR36][R156.64+0xc9] ;  /* 0x0000c9249c107981 */ /* 0x000e24000c1e1100 */
[----:B0-----:R-:W-:-:S05]  /*121c0*/  PRMT R3, R16, 0x8880, RZ ;  /* 0x0000888010037816 */ /* 0x001fca00000000ff */
[----:B------:R-:W-:-:S07]  /*121d0*/  IMAD R2, R3, R18, RZ ;  /* 0x0000001203027224 */ /* 0x000fce00078e02ff */
.L_x_499:
[----:B------:R-:W-:Y:S05]  /*121e0*/  BSYNC B1 ;  /* 0x0000000000017941 */ /* 0x000fea0003800000 */
.L_x_498:
[----:B------:R-:W-:Y:S01]  /*121f0*/  @!P5 IMAD R127, R127, R17, R2 ;  /* 0x000000117f7fd224 */ /* 0x000fe200078e0202 */
[----:B------:R-:W-:Y:S04]  /*12200*/  BSSY B1, `(.L_x_500) ;  /* 0x0000006000017945 */ /* 0x000fe80003800000 */
[----:B------:R0:W-:Y:S01]  /*12210*/  @!P5 STG.E.U8 desc[UR36][R8.64+0xc9], R127 ;  /* 0x0000c97f0800d986 */ /* 0x0001e2000c101124 */
[----:B------:R-:W-:Y:S05]  /*12220*/  @P6 BRA `(.L_x_501) ;  /* 0x00000000000c6947 */ /* 0x000fea0003800000 */
[----:B------:R-:W0:Y:S02]  /*12230*/  LDG.E.U8 R16, desc[UR36][R14.64+0xd0] ;  /* 0x0000d0240e107981 */ /* 0x000e24000c1e1100 */
[----:B0-----:R-:W-:-:S05]  /*12240*/  PRMT R3, R16, 0x8880, RZ ;  /* 0x0000888010037816 */ /* 0x001fca00000000ff */
[----:B------:R-:W-:-:S07]  /*12250*/  IMAD R2, R3, R18, RZ ;  /* 0x0000001203027224 */ /* 0x000fce00078e02ff */
.L_x_501:
[----:B------:R-:W-:Y:S05]  /*12260*/  BSYNC B1 ;  /* 0x0000000000017941 */ /* 0x000fea0003800000 */
.L_x_500:
[----:B0-----:R-:W-:Y:S01]  /*12270*/  @!P6 IMAD R3, R128, R17, R2 ;  /* 0x000000118003e224 */ /* 0x001fe200078e0202 */
[----:B------:R-:W-:Y:S04]  /*12280*/  BSSY B1, `(.L_x_502) ;  /* 0x0000006000017945 */ /* 0x000fe80003800000 */
[----:B------:R0:W-:Y:S01]  /*12290*/  @!P6 STG.E.U8 desc[UR36][R6.64+0xd0], R3 ;  /* 0x0000d0030600e986 */ /* 0x0001e2000c101124 */
[----:B------:R-:W-:Y:S05]  /*122a0*/  @P1 BRA `(.L_x_503) ;  /* 0x00000000000c1947 */ /* 0x000fea0003800000 */
[----:B------:R-:W0:Y:S02]  /*122b0*/  LDG.E.U8 R16, desc[UR36][R14.64+0xd1] ;  /* 0x0000d1240e107981 */ /* 0x000e24000c1e1100 */
[----:B0-----:R-:W-:-:S05]  /*122c0*/  PRMT R3, R16, 0x8880, RZ ;  /* 0x0000888010037816 */ /* 0x001fca00000000ff */
[----:B------:R-:W-:-:S07]  /*122d0*/  IMAD R2, R3, R18, RZ ;  /* 0x0000001203027224 */ /* 0x000fce00078e02ff */
.L_x_503:
[----:B------:R-:W-:Y:S05]  /*122e0*/  BSYNC B1 ;  /* 0x0000000000017941 */ /* 0x000fea0003800000 */
.L_x_502:
        /* <DEDUP_REMOVED lines=12> */
.L_x_505:
[----:B------:R-:W-:Y:S05]  /*123b0*/  BSYNC B1 ;  /* 0x0000000000017941 */ /* 0x000fea0003800000 */
.L_x_504:
[----:B0-----:R-:W-:Y:S01]  /*123c0*/  @!P4 IMAD R3, R130, R17, R2 ;  /* 0x000000118203c224 */ /* 0x001fe200078e0202 */
[----:B------:R-:W-:Y:S04]  /*123d0*/  BSSY B1, `(.L_x_506) ;  /* 0x0000006000017945 */ /* 0x000fe80003800000 */
[----:B------:R0:W-:Y:S01]  /*123e0*/  @!P4 STG.E.U8 desc[UR36][R8.64+0xd0], R3 ;  /* 0x0000d0030800c986 */ /* 0x0001e2000c101124 */
[----:B------:R-:W-:Y:S05]  /*123f0*/  @P3 BRA `(.L_x_507) ;  /* 0x00000000000c3947 */ /* 0x000fea0003800000 */
[----:B------:R-:W0:Y:S02]  /*12400*/  LDG.E.U8 R16, desc[UR36][R156.64+0xd1] ;  /* 0x0000d1249c107981 */ /* 0x000e24000c1e1100 */
[----:B0-----:R-:W-:-:S05]  /*12410*/  PRMT R3, R16, 0x8880, RZ ;  /* 0x0000888010037816 */ /* 0x001fca00000000ff */
[----:B------:R-:W-:-:S07]  /*12420*/  IMAD R2, R3, R18, RZ ;  /* 0x0000001203027224 */ /* 0x000fce00078e02ff */
.L_x_507:
[----:B------:R-:W-:Y:S05]  /*12430*/  BSYNC B1 ;  /* 0x0000000000017941 */ /* 0x000fea0003800000 */
.L_x_506:
[----:B------:R-:W-:Y:S01]  /*12440*/  @!P3 IMAD R131, R131, R17, R2 ;  /* 0x000000118383b224 */ /* 0x000fe200078e0202 */
[----:B------:R-:W-:Y:S04]  /*12450*/  BSSY B1, `(.L_x_508) ;  /* 0x0000006000017945 */ /* 0x000fe80003800000 */
[----:B------:R0:W-:Y:S01]  /*12460*/  @!P3 STG.E.U8 desc[UR36][R8.64+0xd1], R131 ;  /* 0x0000d1830800b986 */ /* 0x0001e2000c101124 */
[----:B------:R-:W-:Y:S05]  /*12470*/  @P5 BRA `(.L_x_509) ;  /* 0x00000000000c5947 */ /* 0x000fea0003800000 */
[----:B------:R-:W0:Y:S02]  /*12480*/  LDG.E.U8 R16, desc[UR36][R14.64+0xd8] ;  /* 0x0000d8240e107981 */ /* 0x000e24000c1e1100 */
[----:B0-----:R-:W-:-:S05]  /*12490*/  PRMT R3, R16, 0x8880, RZ ;  /* 0x0000888010037816 */ /* 0x001fca00000000ff */
[----:B------:R-:W-:-:S07]  /*124a0*/  IMAD R2, R3, R18, RZ ;  /* 0x0000001203027224 */ /* 0x000fce00078e02ff */
.L_x_509:
[----:B------:R-:W-:Y:S05]  /*124b0*/  BSYNC B1 ;  /* 0x0000000000017941 */ /* 0x000fea0003800000 */
.L_x_508:
[----:B0-----:R-:W-:Y:S01]  /*124c0*/  @!P5 IMAD R3, R132, R17, R2 ;  /* 0x000000118403d224 */ /* 0x001fe200078e0202 */
[----:B------:R-:W-:Y:S04]  /*124d0*/  BSSY B1, `(.L_x_510) ;  /* 0x0000006000017945 */ /* 0x000fe80003800000 */
[----:B------:R0:W-:Y:S01]  /*124e0*/  @!P5 STG.E.U8 desc[UR36][R6.64+0xd8], R3 ;  /* 0x0000d8030600d986 */ /* 0x0001e2000c101124 */
[----:B------:R-:W-:Y:S05]  /*124f0*/  @P6 BRA `(.L_x_511) ;  /* 0x00000000000c6947 */ /* 0x000fea0003800000 */
[----:B------:R-:W0:Y:S02]  /*12500*/  LDG.E.U8 R16, desc[UR36][R14.64+0xd9] ;  /* 0x0000d9240e107981 */ /* 0x000e24000c1e1100 */
[----:B0-----:R-:W-:-:S05]  /*12510*/  PRMT R3, R16, 0x8880, RZ ;  /* 0x0000888010037816 */ /* 0x001fca00000000ff */
[----:B------:R-:W-:-:S07]  /*12520*/  IMAD R2, R3, R18, RZ ;  /* 0x0000001203027224 */ /* 0x000fce00078e02ff */
.L_x_511:
[----:B------:R-:W-:Y:S05]  /*12530*/  BSYNC B1 ;  /* 0x0000000000017941 */ /* 0x000fea0003800000 */
.L_x_510:
[----:B------:R-:W-:Y:S01]  /*12540*/  @!P6 IMAD R133, R133, R17, R2 ;  /* 0x000000118585e224 */ /* 0x000fe200078e0202 */
[----:B------:R-:W-:Y:S04]  /*12550*/  BSSY B1, `(.L_x_512) ;  /* 0x0000006000017945 */ /* 0x000fe80003800000 */
[----:B------:R0:W-:Y:S01]  /*12560*/  @!P6 STG.E.U8 desc[UR36][R6.64+0xd9], R133 ;  /* 0x0000d9850600e986 */ /* 0x0001e2000c101124 */
[----:B------:R-:W-:Y:S05]  /*12570*/  @P1 BRA `(.L_x_513) ;  /* 0x00000000000c1947 */ /* 0x000fea0003800000 */
[----:B------:R-:W0:Y:S02]  /*12580*/  LDG.E.U8 R16, desc[UR36][R156.64+0xd8] ;  /* 0x0000d8249c107981 */ /* 0x000e24000c1e1100 */
[----:B0-----:R-:W-:-:S05]  /*12590*/  PRMT R3, R16, 0x8880, RZ ;  /* 0x0000888010037816 */ /* 0x001fca00000000ff */
[----:B------:R-:W-:-:S07]  /*125a0*/  IMAD R2, R3, R18, RZ ;  /* 0x0000001203027224 */ /* 0x000fce00078e02ff */
.L_x_513:
[----:B------:R-:W-:Y:S05]  /*125b0*/  BSYNC B1 ;  /* 0x0000000000017941 */ /* 0x000fea0003800000 */
.L_x_512:
        /* <DEDUP_REMOVED lines=12> */
.L_x_515:
[----:B------:R-:W-:Y:S05]  /*12680*/  BSYNC B1 ;  /* 0x0000000000017941 */ /* 0x000fea0003800000 */
.L_x_514:
[----:B------:R-:W-:Y:S01]  /*12690*/  @!P4 IMAD R135, R135, R17, R2 ;  /* 0x000000118787c224 */ /* 0x000fe200078e0202 */
[----:B------:R-:W-:Y:S04]  /*126a0*/  BSSY B1, `(.L_x_516) ;  /* 0x0000006000017945 */ /* 0x000fe80003800000 */
[----:B------:R0:W-:Y:S01]  /*126b0*/  @!P4 STG.E.U8 desc[UR36][R8.64+0xd9], R135 ;  /* 0x0000d9870800c986 */ /* 0x0001e2000c101124 */
[----:B------:R-:W-:Y:S05]  /*126c0*/  @P3 BRA `(.L_x_517) ;  /* 0x00000000000c3947 */ /* 0x000fea0003800000 */
[----:B------:R-:W0:Y:S02]  /*126d0*/  LDG.E.U8 R16, desc[UR36][R14.64+0xe0] ;  /* 0x0000e0240e107981 */ /* 0x000e24000c1e1100 */
[----:B0-----:R-:W-:-:S05]  /*126e0*/  PRMT R3, R16, 0x8880, RZ ;  /* 0x0000888010037816 */ /* 0x001fca00000000ff */
[----:B------:R-:W-:-:S07]  /*126f0*/  IMAD R2, R3, R18, RZ ;  /* 0x0000001203027224 */ /* 0x000fce00078e02ff */
.L_x_517:
[----:B------:R-:W-:Y:S05]  /*12700*/  BSYNC B1 ;  /* 0x0000000000017941 */ /* 0x000fea0003800000 */
.L_x_516:
[----:B0-----:R-:W-:Y:S01]  /*12710*/  @!P3 IMAD R3, R136, R17, R2 ;  /* 0x000000118803b224 */ /* 0x001fe200078e0202 */
[----:B------:R-:W-:Y:S04]  /*12720*/  BSSY B1, `(.L_x_518) ;  /* 0x0000006000017945 */ /* 0x000fe80003800000 */
[----:B------:R0:W-:Y:S01]  /*12730*/  @!P3 STG.E.U8 desc[UR36][R6.64+0xe0], R3 ;  /* 0x0000e0030600b986 */ /* 0x0001e2000c101124 */
[----:B------:R-:W-:Y:S05]  /*12740*/  @P5 BRA `(.L_x_519) ;  /* 0x00000000000c5947 */ /* 0x000fea0003800000 */
[----:B------:R-:W0:Y:S02]  /*12750*/  LDG.E.U8 R16, desc[UR36][R14.64+0xe1] ;  /* 0x0000e1240e107981 */ /* 0x000e24000c1e1100 */
[----:B0-----:R-:W-:-:S05]  /*12760*/  PRMT R3, R16, 0x8880, RZ ;  /* 0x0000888010037816 */ /* 0x001fca00000000ff */
[----:B------:R-:W-:-:S07]  /*12770*/  IMAD R2, R3, R18, RZ ;  /* 0x0000001203027224 */ /* 0x000fce00078e02ff */
.L_x_519:
[----:B------:R-:W-:Y:S05]  /*12780*/  BSYNC B1 ;  /* 0x0000000000017941 */ /* 0x000fea0003800000 */
.L_x_518:
[----:B------:R-:W-:Y:S01]  /*12790*/  @!P5 IMAD R137, R137, R17, R2 ;  /* 0x000000118989d224 */ /* 0x000fe200078e0202 */
[----:B------:R-:W-:Y:S04]  /*127a0*/  BSSY B1, `(.L_x_520) ;  /* 0x0000006000017945 */ /* 0x000fe80003800000 */
[----:B------:R0:W-:Y:S01]  /*127b0*/  @!P5 STG.E.U8 desc[UR36][R6.64+0xe1], R137 ;  /* 0x0000e1890600d986 */ /* 0x0001e2000c101124 */
[----:B------:R-:W-:Y:S05]  /*127c0*/  @P6 BRA `(.L_x_521) ;  /* 0x00000000000c6947 */ /* 0x000fea0003800000 */
[----:B------:R-:W0:Y:S02]  /*127d0*/  LDG.E.U8 R16, desc[UR36][R156.64+0xe0] ;  /* 0x0000e0249c107981 */ /* 0x000e24000c1e1100 */
[----:B0-----:R-:W-:-:S05]  /*127e0*/  PRMT R3, R16, 0x8880, RZ ;  /* 0x0000888010037816 */ /* 0x001fca00000000ff */
[----:B------:R-:W-:-:S07]  /*127f0*/  IMAD R2, R3, R18, RZ ;  /* 0x0000001203027224 */ /* 0x000fce00078e02ff */
.L_x_521:
[----:B------:R-:W-:Y:S05]  /*12800*/  BSYNC B1 ;  /* 0x0000000000017941 */ /* 0x000fea0003800000 */
.L_x_520:
[----:B0-----:R-:W-:Y:S01]  /*12810*/  @!P6 IMAD R3, R138, R17, R2 ;  /* 0x000000118a03e224 */ /* 0x001fe200078e0202 */
[----:B------:R-:W-:Y:S04]  /*12820*/  BSSY B1, `(.L_x_522) ;  /* 0x0000006000017945 */ /* 0x000fe80003800000 */
[----:B------:R0:W-:Y:S01]  /*12830*/  @!P6 STG.E.U8 desc[UR36][R8.64+0xe0], R3 ;  /* 0x0000e0030800e986 */ /* 0x0001e2000c101124 */
[----:B------:R-:W-:Y:S05]  /*12840*/  @P1 BRA `(.L_x_523) ;  /* 0x00000000000c1947 */ /* 0x000fea0003800000 */
[----:B------:R-:W0:Y:S02]  /*12850*/  LDG.E.U8 R16, desc[UR36][R156.64+0xe1] ;  /* 0x0000e1249c107981 */ /* 0x000e24000c1e1100 */
[----:B0-----:R-:W-:-:S05]  /*12860*/  PRMT R3, R16, 0x8880, RZ ;  /* 0x0000888010037816 */ /* 0x001fca00000000ff */
[----:B------:R-:W-:-:S07]  /*12870*/  IMAD R2, R3, R18, RZ ;  /* 0x0000001203027224 */ /* 0x000fce00078e02ff */
.L_x_523:
[----:B------:R-:W-:Y:S05]  /*12880*/  BSYNC B1 ;  /* 0x0000000000017941 */ /* 0x000fea0003800000 */
.L_x_522:
        /* <DEDUP_REMOVED lines=12> */
.L_x_525:
[----:B------:R-:W-:Y:S05]  /*12950*/  BSYNC B1 ;  /* 0x0000000000017941 */ /* 0x000fea0003800000 */
.L_x_524:
[----:B0-----:R-:W-:Y:S01]  /*12960*/  @!P5 IMAD R3, R140, R17, R2 ;  /* 0x000000118c03d224 */ /* 0x001fe200078e0202 */
[----:B------:R-:W-:Y:S04]  /*12970*/  BSSY B1, `(.L_x_526) ;  /* 0x0000006000017945 */ /* 0x000fe80003800000 */
[----:B------:R0:W-:Y:S01]  /*12980*/  @!P5 STG.E.U8 desc[UR36][R6.64+0xe8], R3 ;  /* 0x0000e8030600d986 */ /* 0x0001e2000c101124 */
[----:B------:R-:W-:Y:S05]  /*12990*/  @P3 BRA `(.L_x_527) ;  /* 0x00000000000c3947 */ /* 0x000fea0003800000 */
[----:B------:R-:W0:Y:S02]  /*129a0*/  LDG.E.U8 R16, desc[UR36][R14.64+0xe9] ;  /* 0x0000e9240e107981 */ /* 0x000e24000c1e1100 */
[----:B0-----:R-:W-:-:S05]  /*129b0*/  PRMT R3, R16, 0x8880, RZ ;  /* 0x0000888010037816 */ /* 0x001fca00000000ff */
[----:B------:R-:W-:-:S07]  /*129c0*/  IMAD R2, R3, R18, RZ ;  /* 0x0000001203027224 */ /* 0x000fce00078e02ff */
.L_x_527:
[----:B------:R-:W-:Y:S05]  /*129d0*/  BSYNC B1 ;  /* 0x0000000000017941 */ /* 0x000fea0003800000 */
.L_x_526:
[----:B------:R-:W-:Y:S01]  /*129e0*/  @!P3 IMAD R141, R141, R17, R2 ;  /* 0x000000118d8db224 */ /* 0x000fe200078e0202 */
[----:B------:R-:W-:Y:S04]  /*129f0*/  BSSY B1, `(.L_x_528) ;  /* 0x0000006000017945 */ /* 0x000fe80003800000 */
[----:B------:R0:W-:Y:S01]  /*12a00*/  @!P3 STG.E.U8 desc[UR36][R6.64+0xe9], R141 ;  /* 0x0000e98d0600b986 */ /* 0x0001e2000c101124 */
[----:B------:R-:W-:Y:S05]  /*12a10*/  @P1 BRA `(.L_x_529) ;  /* 0x00000000000c1947 */ /* 0x000fea0003800000 */
[----:B------:R-:W0:Y:S02]  /*12a20*/  LDG.E.U8 R16, desc[UR36][R156.64+0xe8] ;  /* 0x0000e8249c107981 */ /* 0x000e24000c1e1100 */
[----:B0-----:R-:W-:-:S05]  /*12a30*/  PRMT R3, R16, 0x8880, RZ ;  /* 0x0000888010037816 */ /* 0x001fca00000000ff */
[----:B------:R-:W-:-:S07]  /*12a40*/  IMAD R2, R3, R18, RZ ;  /* 0x0000001203027224 */ /* 0x000fce00078e02ff */
.L_x_529:
[----:B------:R-:W-:Y:S05]  /*12a50*/  BSYNC B1 ;  /* 0x0000000000017941 */ /* 0x000fea0003800000 */
.L_x_528:
[----:B0-----:R-:W-:Y:S01]  /*12a60*/  @!P1 IMAD R3, R142, R17, R2 ;  /* 0x000000118e039224 */ /* 0x001fe200078e0202 */
[----:B------:R-:W-:Y:S04]  /*12a70*/  BSSY B1, `(.L_x_530) ;  /* 0x0000006000017945 */ /* 0x000fe80003800000 */
[----:B------:R0:W-:Y:S01]  /*12a80*/  @!P1 STG.E.U8 desc[UR36][R8.64+0xe8], R3 ;  /* 0x0000e80308009986 */ /* 0x0001e2000c101124 */
[----:B------:R-:W-:Y:S05]  /*12a90*/  @P6 BRA `(.L_x_531) ;  /* 0x00000000000c6947 */ /* 0x000fea0003800000 */
[----:B------:R-:W0:Y:S02]  /*12aa0*/  LDG.E.U8 R16, desc[UR36][R156.64+0xe9] ;  /* 0x0000e9249c107981 */ /* 0x000e24000c1e1100 */
[----:B0-----:R-:W-:-:S05]  /*12ab0*/  PRMT R3, R16, 0x8880, RZ ;  /* 0x0000888010037816 */ /* 0x001fca00000000ff */
[----:B------:R-:W-:-:S07]  /*12ac0*/  IMAD R2, R3, R18, RZ ;  /* 0x0000001203027224 */ /* 0x000fce00078e02ff */
.L_x_531:
[----:B------:R-:W-:Y:S05]  /*12ad0*/  BSYNC B1 ;  /* 0x0000000000017941 */ /* 0x000fea0003800000 */
.L_x_530:
[----:B------:R-:W-:Y:S01]  /*12ae0*/  @!P6 IMAD R143, R143, R17, R2 ;  /* 0x000000118f8fe224 */ /* 0x000fe200078e0202 */
[----:B------:R-:W-:Y:S04]  /*12af0*/  BSSY B1, `(.L_x_532) ;  /* 0x0000006000017945 */ /* 0x000fe80003800000 */
[----:B------:R0:W-:Y:S01]  /*12b00*/  @!P6 STG.E.U8 desc[UR36][R8.64+0xe9], R143 ;  /* 0x0000e98f0800e986 */ /* 0x0001e2000c101124 */
[----:B------:R-:W-:Y:S05]  /*12b10*/  @P4 BRA `(.L_x_533) ;  /* 0x00000000000c4947 */ /* 0x000fea0003800000 */
[----:B------:R-:W0:Y:S02]  /*12b20*/  LDG.E.U8 R16, desc[UR36][R14.64+0xf0] ;  /* 0x0000f0240e107981 */ /* 0x000e24000c1e1100 */
[----:B0-----:R-:W-:-:S05]  /*12b30*/  PRMT R3, R16, 0x8880, RZ ;  /* 0x0000888010037816 */ /* 0x001fca00000000ff */
[----:B------:R-:W-:-:S07]  /*12b40*/  IMAD R2, R3, R18, RZ ;  /* 0x0000001203027224 */ /* 0x000fce00078e02ff */
.L_x_533:
[----:B------:R-:W-:Y:S05]  /*12b50*/  BSYNC B1 ;  /* 0x0000000000017941 */ /* 0x000fea0003800000 */
.L_x_532:
[----:B------:R-:W-:Y:S01]  /*12b60*/  ISETP.LT.OR P3, PT, R0, 0xf2, !P2 ;  /* 0x000000f20000780c */ /* 0x000fe20005761670 */
[----:B0-----:R-:W-:Y:S01]  /*12b70*/  @!P4 IMAD R3, R144, R17, R2 ;  /* 0x000000119003c224 */ /* 0x001fe200078e0202 */
[----:B------:R-:W-:Y:S01]  /*12b80*/  BSSY B1, `(.L_x_534) ;  /* 0x000000b000017945 */ /* 0x000fe20003800000 */
[C---:B------:R-:W-:Y:S02]  /*12b90*/  ISETP.LT.OR P1, PT, R0.reuse, 0xf1, !P0 ;  /* 0x000000f10000780c */ /* 0x040fe40004721670 */
[C---:B------:R-:W-:Y:S01]  /*12ba0*/  ISETP.LT.OR P5, PT, R0.reuse, 0xf2, !P0 ;  /* 0x000000f20000780c */ /* 0x040fe200047a1670 */
[----:B------:R0:W-:Y:S01]  /*12bb0*/  @!P4 STG.E.U8 desc[UR36][R6.64+0xf0], R3 ;  /* 0x0000f0030600c986 */ /* 0x0001e2000c101124 */
[C---:B------:R-:W-:Y:S02]  /*12bc0*/  ISETP.LT.OR P4, PT, R0.reuse, 0xf9, !P2 ;  /* 0x000000f90000780c */ /* 0x040fe40005781670 */
[C---:B------:R-:W-:Y:S02]  /*12bd0*/  ISETP.LT.OR P2, PT, R0.reuse, 0xfa, !P2 ;  /* 0x000000fa0000780c */ /* 0x040fe40005741670 */
[----:B------:R-:W-:-:S02]  /*12be0*/  ISETP.LT.OR P6, PT, R0, 0xf9, !P0 ;  /* 0x000000f90000780c */ /* 0x000fc400047c1670 */
[----:B------:R-:W-:Y:S11]  /*12bf0*/  @P3 BRA `(.L_x_535) ;  /* 0x00000000000c3947 */ /* 0x000ff60003800000 */
[----:B------:R-:W0:Y:S02]  /*12c00*/  LDG.E.U8 R16, desc[UR36][R14.64+0xf1] ;  /* 0x0000f1240e107981 */ /* 0x000e24000c1e1100 */
[----:B0-----:R-:W-:-:S05]  /*12c10*/  PRMT R3, R16, 0x8880, RZ ;  /* 0x0000888010037816 */ /* 0x001fca00000000ff */
[----:B------:R-:W-:-:S07]  /*12c20*/  IMAD R2, R3, R18, RZ ;  /* 0x0000001203027224 */ /* 0x000fce00078e02ff */
.L_x_535:
[----:B------:R-:W-:Y:S05]  /*12c30*/  BSYNC B1 ;  /* 0x0000000000017941 */ /* 0x000fea0003800000 */
.L_x_534:
[----:B------:R-:W-:Y:S01]  /*12c40*/  @!P3 IMAD R145, R145, R17, R2 ;  /* 0x000000119191b224 */ /* 0x000fe200078e0202 */
[----:B------:R-:W-:Y:S04]  /*12c50*/  BSSY B1, `(.L_x_536) ;  /* 0x0000006000017945 */ /* 0x000fe80003800000 */
[----:B------:R0:W-:Y:S01]  /*12c60*/  @!P3 STG.E.U8 desc[UR36][R6.64+0xf1], R145 ;  /* 0x0000f1910600b986 */ /* 0x0001e2000c101124 */
[----:B------:R-:W-:Y:S05]  /*12c70*/  @P1 BRA `(.L_x_537) ;  /* 0x00000000000c1947 */ /* 0x000fea0003800000 */
[----:B------:R-:W0:Y:S02]  /*12c80*/  LDG.E.U8 R16, desc[UR36][R156.64+0xf0] ;  /* 0x0000f0249c107981 */ /* 0x000e24000c1e1100 */
[----:B0-----:R-:W-:-:S05]  /*12c90*/  PRMT R3, R16, 0x8880, RZ ;  /* 0x0000888010037816 */ /* 0x001fca00000000ff */
[----:B------:R-:W-:-:S07]  /*12ca0*/  IMAD R2, R3, R18, RZ ;  /* 0x0000001203027224 */ /* 0x000fce00078e02ff */
.L_x_537:
[----:B------:R-:W-:Y:S05]  /*12cb0*/  BSYNC B1 ;  /* 0x0000000000017941 */ /* 0x000fea0003800000 */
.L_x_536:
[----:B0-----:R-:W-:Y:S01]  /*12cc0*/  @!P1 IMAD R3, R146, R17, R2 ;  /* 0x0000001192039224 */ /* 0x001fe200078e0202 */
[----:B------:R-:W-:Y:S04]  /*12cd0*/  BSSY B1, `(.L_x_538) ;  /* 0x0000006000017945 */ /* 0x000fe80003800000 */
[----:B------:R0:W-:Y:S01]  /*12ce0*/  @!P1 STG.E.U8 desc[UR36][R8.64+0xf0], R3 ;  /* 0x0000f00308009986 */ /* 0x0001e2000c101124 */
[----:B------:R-:W-:Y:S05]  /*12cf0*/  @P5 BRA `(.L_x_539) ;  /* 0x00000000000c5947 */ /* 0x000fea0003800000 */
[----:B------:R-:W0:Y:S02]  /*12d00*/  LDG.E.U8 R16, desc[UR36][R156.64+0xf1] ;  /* 0x0000f1249c107981 */ /* 0x000e24000c1e1100 */
[----:B0-----:R-:W-:-:S05]  /*12d10*/  PRMT R3, R16, 0x8880, RZ ;  /* 0x0000888010037816 */ /* 0x001fca00000000ff */
[----:B------:R-:W-:-:S07]  /*12d20*/  IMAD R2, R3, R18, RZ ;  /* 0x0000001203027224 */ /* 0x000fce00078e02ff */
.L_x_539:
[----:B------:R-:W-:Y:S05]  /*12d30*/  BSYNC B1 ;  /* 0x0000000000017941 */ /* 0x000fea0003800000 */
.L_x_538:
[----:B------:R-:W-:Y:S01]  /*12d40*/  @!P5 IMAD R147, R147, R17, R2 ;  /* 0x000000119393d224 */ /* 0x000fe200078e0202 */
[----:B------:R-:W-:Y:S04]  /*12d50*/  BSSY B1, `(.L_x_540) ;  /* 0x0000006000017945 */ /* 0x000fe80003800000 */
[----:B------:R0:W-:Y:S01]  /*12d60*/  @!P5 STG.E.U8 desc[UR36][R8.64+0xf1], R147 ;  /* 0x0000f1930800d986 */ /* 0x0001e2000c101124 */
[----:B------:R-:W-:Y:S05]  /*12d70*/  @P4 BRA `(.L_x_541) ;  /* 0x00000000000c4947 */ /* 0x000fea0003800000 */
[----:B------:R-:W0:Y:S02]  /*12d80*/  LDG.E.U8 R16, desc[UR36][R14.64+0xf8] ;  /* 0x0000f8240e107981 */ /* 0x000e24000c1e1100 */
[----:B0-----:R-:W-:-:S05]  /*12d90*/  PRMT R3, R16, 0x8880, RZ ;  /* 0x0000888010037816 */ /* 0x001fca00000000ff */
[----:B------:R-:W-:-:S07]  /*12da0*/  IMAD R2, R3, R18, RZ ;  /* 0x0000001203027224 */ /* 0x000fce00078e02ff */
.L_x_541:
[----:B------:R-:W-:Y:S05]  /*12db0*/  BSYNC B1 ;  /* 0x0000000000017941 */ /* 0x000fea0003800000 */
.L_x_540:
[----:B0-----:R-:W-:Y:S01]  /*12dc0*/  @!P4 IMAD R3, R148, R17, R2 ;  /* 0x000000119403c224 */ /* 0x001fe200078e0202 */
[----:B------:R-:W-:Y:S04]  /*12dd0*/  BSSY B1, `(.L_x_542) ;  /* 0x0000006000017945 */ /* 0x000fe80003800000 */
[----:B------:R0:W-:Y:S01]  /*12de0*/  @!P4 STG.E.U8 desc[UR36][R6.64+0xf8], R3 ;  /* 0x0000f8030600c986 */ /* 0x0001e2000c101124 */
[----:B------:R-:W-:Y:S05]  /*12df0*/  @P2 BRA `(.L_x_543) ;  /* 0x00000000000c2947 */ /* 0x000fea0003800000 */
[----:B------:R-:W0:Y:S02]  /*12e00*/  LDG.E.U8 R16, desc[UR36][R14.64+0xf9] ;  /* 0x0000f9240e107981 */ /* 0x000e24000c1e1100 */
[----:B0-----:R-:W-:-:S05]  /*12e10*/  PRMT R3, R16, 0x8880, RZ ;  /* 0x0000888010037816 */ /* 0x001fca00000000ff */
[----:B------:R-:W-:-:S07]  /*12e20*/  IMAD R2, R3, R18, RZ ;  /* 0x0000001203027224 */ /* 0x000fce00078e02ff */
.L_x_543:
[----:B------:R-:W-:Y:S05]  /*12e30*/  BSYNC B1 ;  /* 0x0000000000017941 */ /* 0x000fea0003800000 */
.L_x_542:
[----:B------:R-:W-:Y:S01]  /*12e40*/  @!P2 IMAD R149, R149, R17, R2 ;  /* 0x000000119595a224 */ /* 0x000fe200078e0202 */
[----:B------:R-:W-:Y:S04]  /*12e50*/  BSSY B1, `(.L_x_544) ;  /* 0x0000006000017945 */ /* 0x000fe80003800000 */
[----:B------:R0:W-:Y:S01]  /*12e60*/  @!P2 STG.E.U8 desc[UR36][R6.64+0xf9], R149 ;  /* 0x0000f9950600a986 */ /* 0x0001e2000c101124 */
[----:B------:R-:W-:Y:S05]  /*12e70*/  @P6 BRA `(.L_x_545) ;  /* 0x00000000000c6947 */ /* 0x000fea0003800000 */
[----:B------:R-:W0:Y:S02]  /*12e80*/  LDG.E.U8 R16, desc[UR36][R156.64+0xf8] ;  /* 0x0000f8249c107981 */ /* 0x000e24000c1e1100 */
[----:B0-----:R-:W-:-:S05]  /*12e90*/  PRMT R3, R16, 0x8880, RZ ;  /* 0x0000888010037816 */ /* 0x001fca00000000ff */
[----:B------:R-:W-:-:S07]  /*12ea0*/  IMAD R2, R3, R18, RZ ;  /* 0x0000001203027224 */ /* 0x000fce00078e02ff */
.L_x_545:
[----:B------:R-:W-:Y:S05]  /*12eb0*/  BSYNC B1 ;  /* 0x0000000000017941 */ /* 0x000fea0003800000 */
.L_x_544:
[----:B0-----:R-:W-:Y:S01]  /*12ec0*/  @!P6 IMAD R3, R150, R17, R2 ;  /* 0x000000119603e224 */ /* 0x001fe200078e0202 */
[----:B------:R-:W-:Y:S01]  /*12ed0*/  ISETP.LT.OR P0, PT, R0, 0xfa, !P0 ;  /* 0x000000fa0000780c */ /* 0x000fe20004701670 */
[----:B------:R-:W-:Y:S03]  /*12ee0*/  BSSY B1, `(.L_x_546) ;  /* 0x0000006000017945 */ /* 0x000fe60003800000 */
[----:B------:R0:W-:Y:S09]  /*12ef0*/  @!P6 STG.E.U8 desc[UR36][R8.64+0xf8], R3 ;  /* 0x0000f8030800e986 */ /* 0x0001f2000c101124 */
[----:B------:R-:W-:Y:S05]  /*12f00*/  @P0 BRA `(.L_x_547) ;  /* 0x00000000000c0947 */ /* 0x000fea0003800000 */
[----:B------:R-:W0:Y:S02]  /*12f10*/  LDG.E.U8 R16, desc[UR36][R156.64+0xf9] ;  /* 0x0000f9249c107981 */ /* 0x000e24000c1e1100 */
[----:B0-----:R-:W-:-:S05]  /*12f20*/  PRMT R3, R16, 0x8880, RZ ;  /* 0x0000888010037816 */ /* 0x001fca00000000ff */
[----:B------:R-:W-:-:S07]  /*12f30*/  IMAD R2, R3, R18, RZ ;  /* 0x0000001203027224 */ /* 0x000fce00078e02ff */
.L_x_547:
[----:B------:R-:W-:Y:S05]  /*12f40*/  BSYNC B1 ;  /* 0x0000000000017941 */ /* 0x000fea0003800000 */
.L_x_546:
[----:B------:R-:W-:Y:S01]  /*12f50*/  IMAD R151, R151, R17, R2 ;  /* 0x0000001197977224 */ /* 0x000fe200078e0202 */
[----:B------:R-:W-:Y:S06]  /*12f60*/  @P0 BRA `(.L_x_548) ;  /* 0x0000003800180947 */ /* 0x000fec0003800000 */
[----:B------:R0:W-:Y:S01]  /*12f70*/  STG.E.U8 desc[UR36][R8.64+0xf9], R151 ;  /* 0x0000f99708007986 */ /* 0x0001e2000c101124 */
[----:B------:R-:W-:Y:S05]  /*12f80*/  BRA `(.L_x_548) ;  /* 0x0000003800107947 */ /* 0x000fea0003800000 */
.L_x_35:
[----:B------:R-:W2:Y:S04]  /*12f90*/  LDL.LU R2, [R1] ;  /* 0x0000000001027983 */ /* 0x000ea80000300800 */
[----:B------:R-:W3:Y:S04]  /*12fa0*/  LDL.LU R3, [R1+0xc] ;  /* 0x00000c0001037983 */ /* 0x000ee80000300800 */
[----:B------:R-:W4:Y:S04]  /*12fb0*/  LDL.LU R12, [R1+0x14] ;  /* 0x00001400010c7983 */ /* 0x000f280000300800 */
[----:B------:R-:W5:Y:S04]  /*12fc0*/  LDL.LU R13, [R1+0x98] ;  /* 0x00009800010d7983 */ /* 0x000f680000300800 */
        /* <DEDUP_REMOVED lines=61> */
[----:B------:R-:W5:Y:S01]  /*133a0*/  LDL.LU R178, [R1+0x194] ;  /* 0x0001940001b27983 */ /* 0x000f620000300800 */
[----:B------:R-:W-:-:S03]  /*133b0*/  ISETP.GE.AND P0, PT, R154, 0x1, PT ;  /* 0x000000019a00780c */ /* 0x000fc60003f06270 */
[----:B------:R-:W5:Y:S04]  /*133c0*/  LDL.LU R177, [R1+0x198] ;  /* 0x0001980001b17983 */ /* 0x000f680000300800 */
[----:B------:R-:W5:Y:S04]  /*133d0*/  LDL.LU R176, [R1+0x19c] ;  /* 0x00019c0001b07983 */ /* 0x000f680000300800 */
[----:B------:R-:W5:Y:S04]  /*133e0*/  LDL.LU R175, [R1+0x1a0] ;  /* 0x0001a00001af7983 */ /* 0x000f680000300800 */
[----:B------:R-:W5:Y:S01]  /*133f0*/  LDL.LU R174, [R1+0x1a4] ;  /* 0x0001a40001ae7983 */ /* 0x000f620000300800 */
[----:B------:R-:W-:-:S03]  /*13400*/  ISETP.LT.OR P1, PT, R0, 0x1, !P0 ;  /* 0x000000010000780c */ /* 0x000fc60004721670 */
        /* <DEDUP_REMOVED lines=13> */
[----:B--2---:R-:W-:-:S03]  /*134e0*/  @!P1 IMAD R2, R2, R17, RZ ;  /* 0x0000001102029224 */ /* 0x004fc600078e02ff */
        /* <DEDUP_REMOVED lines=9> */
[----:B------:R0:W-:Y:S04]  /*13580*/  @!P1 STG.E.U8 desc[UR36][R4.64], R2 ;  /* 0x0000000204009986 */ /* 0x0001e8000c101124 */
[----:B0-----:R-:W3:Y:S01]  /*13590*/  LDL.LU R2, [R1+0x4] ;  /* 0x0000040001027983 */ /* 0x001ee20000300800 */
[----:B------:R-:W-:-:S02]  /*135a0*/  ISETP.LT.OR P1, PT, R0, 0x2, !P0 ;  /* 0x000000020000780c */ /* 0x000fc40004721670 */
[----:B------:R-:W-:-:S11]  /*135b0*/  ISETP.GE.AND P2, PT, R154, 0x9, PT ;  /* 0x000000099a00780c */ /* 0x000fd60003f46270 */
[----:B---3--:R-:W-:-:S05]  /*135c0*/  @!P1 IMAD R2, R2, R17, RZ ;  /* 0x0000001102029224 */ /* 0x008fca00078e02ff */
[----:B------:R0:W-:Y:S04]  /*135d0*/  @!P1 STG.E.U8 desc[UR36][R4.64+0x1], R2 ;  /* 0x0000010204009986 */ /* 0x0001e8000c101124 */
[----:B0-----:R-:W3:Y:S01]  /*135e0*/  LDL.LU R2, [R1+0x8] ;  /* 0x0000080001027983 */ /* 0x001ee20000300800 */
[C---:B------:R-:W-:Y:S02]  /*135f0*/  ISETP.LT.OR P1, PT, R0.reuse, 0x1, !P2 ;  /* 0x000000010000780c */ /* 0x040fe40005721670 */
[C---:B------:R-:W-:Y:S02]  /*13600*/  ISETP.LT.OR P3, PT, R0.reuse, 0x2, !P2 ;  /* 0x000000020000780c */ /* 0x040fe40005761670 */
[----:B------:R-:W-:-:S09]  /*13610*/  ISETP.LT.OR P4, PT, R0, 0x9, !P0 ;  /* 0x000000090000780c */ /* 0x000fd20004781670 */
[----:B---3--:R-:W-:-:S05]  /*13620*/  @!P1 IMAD R2, R2, R17, RZ ;  /* 0x0000001102029224 */ /* 0x008fca00078e02ff */
[----:B------:R0:W-:Y:S04]  /*13630*/  @!P1 STG.E.U8 desc[UR36][R10.64], R2 ;  /* 0x000000020a009986 */ /* 0x0001e8000c101124 */
[----:B0-----:R-:W3:Y:S01]  /*13640*/  LDL.LU R2, [R1+0x10] ;  /* 0x0000100001027983 */ /* 0x001ee20000300800 */
[----:B------:R-:W-:Y:S01]  /*13650*/  @!P3 IMAD R3, R3, R17, RZ ;  /* 0x000000110303b224 */ /* 0x000fe200078e02ff */
[C---:B------:R-:W-:Y:S02]  /*13660*/  ISETP.LT.OR P1, PT, R0.reuse, 0xa, !P0 ;  /* 0x0000000a0000780c */ /* 0x040fe40004721670 */
[C---:B------:R-:W-:Y:S02]  /*13670*/  ISETP.LT.OR P5, PT, R0.reuse, 0x9, !P2 ;  /* 0x000000090000780c */ /* 0x040fe400057a1670 */
[----:B------:R0:W-:Y:S01]  /*13680*/  @!P3 STG.E.U8 desc[UR36][R10.64+0x1], R3 ;  /* 0x000001030a00b986 */ /* 0x0001e2000c101124 */
[----:B------:R-:W-:-:S03]  /*13690*/  ISETP.LT.OR P6, PT, R0, 0xa, !P2 ;  /* 0x0000000a0000780c */ /* 0x000fc600057c1670 */
[----:B0-----:R-:W5:Y:S01]  /*136a0*/  LDL.LU R3, [R1+0x18] ;  /* 0x0000180001037983 */ /* 0x001f620000300800 */
[----:B---3--:R-:W-:-:S05]  /*136b0*/  @!P4 IMAD R2, R2, R17, RZ ;  /* 0x000000110202c224 */ /* 0x008fca00078e02ff */
[----:B------:R0:W-:Y:S04]  /*136c0*/  @!P4 STG.E.U8 desc[UR36][R4.64+0x8], R2 ;  /* 0x000008020400c986 */ /* 0x0001e8000c101124 */
[----:B0-----:R-:W3:Y:S01]  /*136d0*/  LDL.LU R2, [R1+0x1c] ;  /* 0x00001c0001027983 */ /* 0x001ee20000300800 */
[-C--:B----4-:R-:W-:Y:S02]  /*136e0*/  @!P1 IMAD R12, R12, R17.reuse, RZ ;  /* 0x000000110c0c9224 */ /* 0x090fe400078e02ff */
[----:B-----5:R-:W-:-:S03]  /*136f0*/  @!P5 IMAD R3, R3, R17, RZ ;  /* 0x000000110303d224 */ /* 0x020fc600078e02ff */
[----:B------:R0:W-:Y:S04]  /*13700*/  @!P1 STG.E.U8 desc[UR36][R4.64+0x9], R12 ;  /* 0x0000090c04009986 */ /* 0x0001e8000c101124 */
[----:B------:R1:W-:Y:S04]  /*13710*/  @!P5 STG.E.U8 desc[UR36][R10.64+0x8], R3 ;  /* 0x000008030a00d986 */ /* 0x0003e8000c101124 */
[----:B0-----:R-:W4:Y:S04]  /*13720*/  LDL.LU R12, [R1+0x28] ;  /* 0x00002800010c7983 */ /* 0x001f280000300800 */
[----:B-1----:R-:W5:Y:S01]  /*13730*/  LDL.LU R3, [R1+0x20] ;  /* 0x0000200001037983 */ /* 0x002f620000300800 */
[----:B---3--:R-:W-:-:S05]  /*13740*/  @!P6 IMAD R2, R2, R17, RZ ;  /* 0x000000110202e224 */ /* 0x008fca00078e02ff */
[----:B------:R0:W-:Y:S04]  /*13750*/  @!P6 STG.E.U8 desc[UR36][R10.64+0x9], R2 ;  /* 0x000009020a00e986 */ /* 0x0001e8000c101124 */
[----:B0-----:R-:W3:Y:S01]  /*13760*/  LDL.LU R2, [R1+0x24] ;  /* 0x0000240001027983 */ /* 0x001ee20000300800 */
[C---:B------:R-:W-:Y:S02]  /*13770*/  ISETP.LT.OR P3, PT, R0.reuse, 0x11, !P0 ;  /* 0x000000110000780c */ /* 0x040fe40004761670 */
[----:B------:R-:W-:-:S11]  /*13780*/  ISETP.LT.OR P4, PT, R0, 0x12, !P0 ;  /* 0x000000120000780c */ /* 0x000fd60004781670 */
[----:B-----5:R-:W-:-:S05]  /*13790*/  @!P3 IMAD R3, R3, R17, RZ ;  /* 0x000000110303b224 */ /* 0x020fca00078e02ff */
[----:B------:R0:W-:Y:S04]  /*137a0*/  @!P3 STG.E.U8 desc[UR36][R4.64+0x10], R3 ;  /* 0x000010030400b986 */ /* 0x0001e8000c101124 */
[----:B0-----:R-:W5:Y:S01]  /*137b0*/  LDL.LU R3, [R1+0x2c] ;  /* 0x00002c0001037983 */ /* 0x001f620000300800 */
[----:B---3--:R-:W-:-:S05]  /*137c0*/  @!P4 IMAD R2, R2, R17, RZ ;  /* 0x000000110202c224 */ /* 0x008fca00078e02ff */
[----:B------:R0:W-:Y:S04]  /*137d0*/  @!P4 STG.E.U8 desc[UR36][R4.64+0x11], R2 ;  /* 0x000011020400c986 */ /* 0x0001e8000c101124 */
[----:B0-----:R-:W3:Y:S01]  /*137e0*/  LDL.LU R2, [R1+0x30] ;  /* 0x0000300001027983 */ /* 0x001ee20000300800 */
[C---:B------:R-:W-:Y:S02]  /*137f0*/  ISETP.LT.OR P1, PT, R0.reuse, 0x11, !P2 ;  /* 0x000000110000780c */ /* 0x040fe40005721670 */
[C---:B------:R-:W-:Y:S02]  /*13800*/  ISETP.LT.OR P5, PT, R0.reuse, 0x12, !P2 ;  /* 0x000000120000780c */ /* 0x040fe400057a1670 */
[----:B------:R-:W-:-:S09]  /*13810*/  ISETP.LT.OR P6, PT, R0, 0x19, !P0 ;  /* 0x000000190000780c */ /* 0x000fd200047c1670 */
        /* <DEDUP_REMOVED lines=43> */
[----:B-----5:R-:W-:-:S05]  /*13ad0*/  @!P6 IMAD R3, R3, R17, RZ ;  /* 0x000000110303e224 */ /* 0x020fca00078e02ff */
[----:B------:R0:W-:Y:S04]  /*13ae0*/  @!P6 STG.E.U8 desc[UR36][R4.64+0x29], R3 ;  /* 0x000029030400e986 */ /* 0x0001e8000c101124 */
[----:B0-----:R-:W5:Y:S01]  /*13af0*/  LDL.LU R3, [R1+0x5c] ;  /* 0x00005c0001037983 */ /* 0x001f620000300800 */
        /* <DEDUP_REMOVED lines=48> */
[----:B------:R-:W-:-:S13]  /*13e00*/  ISETP.LT.OR P5, PT, R0, 0x42, !P2 ;  /* 0x000000420000780c */ /* 0x000fda00057a1670 */
[----:B----4-:R-:W-:-:S05]  /*13e10*/  @!P5 IMAD R12, R12, R17, RZ ;  /* 0x000000110c0cd224 */ /* 0x010fca00078e02ff */
[----:B------:R-:W-:Y:S01]  /*13e20*/  @!P5 STG.E.U8 desc[UR36][R10.64+0x41], R12 ;  /* 0x0000410c0a00d986 */ /* 0x000fe2000c101124 */
[----:B---3--:R-:W-:-:S05]  /*13e30*/  @!P4 IMAD R2, R2, R17, RZ ;  /* 0x000000110202c224 */ /* 0x008fca00078e02ff */
[----:B------:R0:W-:Y:S04]  /*13e40*/  @!P4 STG.E.U8 desc[UR36][R10.64+0x40], R2 ;  /* 0x000040020a00c986 */ /* 0x0001e8000c101124 */
[----:B0-----:R-:W3:Y:S04]  /*13e50*/  LDL.LU R2, [R1+0x90] ;  /* 0x0000900001027983 */ /* 0x001ee80000300800 */
[----:B------:R-:W4:Y:S01]  /*13e60*/  LDL.LU R12, [R1+0xac] ;  /* 0x0000ac00010c7983 */ /* 0x000f220000300800 */
[C---:B------:R-:W-:Y:S02]  /*13e70*/  ISETP.LT.OR P6, PT, R0.reuse, 0x49, !P0 ;  /* 0x000000490000780c */ /* 0x040fe400047c1670 */
[----:B------:R-:W-:-:S02]  /*13e80*/  ISETP.LT.OR P1, PT, R0, 0x4a, !P0 ;  /* 0x0000004a0000780c */ /* 0x000fc40004721670 */
[C---:B------:R-:W-:Y:S02]  /*13e90*/  ISETP.LT.OR P3, PT, R0.reuse, 0x49, !P2 ;  /* 0x000000490000780c */ /* 0x040fe40005761670 */
[C---:B------:R-:W-:Y:S02]  /*13ea0*/  ISETP.LT.OR P4, PT, R0.reuse, 0x4a, !P2 ;  /* 0x0000004a0000780c */ /* 0x040fe40005781670 */
[----:B------:R-:W-:-:S07]  /*13eb0*/  ISETP.LT.OR P5, PT, R0, 0x51, !P0 ;  /* 0x000000510000780c */ /* 0x000fce00047a1670 */
[----:B-----5:R-:W-:-:S05]  /*13ec0*/  @!P1 IMAD R3, R3, R17, RZ ;  /* 0x0000001103039224 */ /* 0x020fca00078e02ff */
[----:B------:R4:W-:Y:S01]  /*13ed0*/  @!P1 STG.E.U8 desc[UR36][R4.64+0x49], R3 ;  /* 0x0000490304009986 */ /* 0x0009e2000c101124 */
[----:B------:R-:W-:Y:S01]  /*13ee0*/  ISETP.LT.OR P1, PT, R0, 0x51, !P2 ;  /* 0x000000510000780c */ /* 0x000fe20005721670 */
[-C--:B------:R-:W-:Y:S02]  /*13ef0*/  @!P3 IMAD R13, R13, R17.reuse, RZ ;  /* 0x000000110d0db224 */ /* 0x080fe400078e02ff */
[-C--:B------:R-:W-:Y:S02]  /*13f00*/  @!P4 IMAD R15, R15, R17.reuse, RZ ;  /* 0x000000110f0fc224 */ /* 0x080fe400078e02ff */
[----:B------:R-:W-:-:S08]  /*13f10*/  @!P5 IMAD R21, R21, R17, RZ ;  /* 0x000000111515d224 */ /* 0x000fd000078e02ff */
[-C--:B------:R-:W-:Y:S02]  /*13f20*/  @!P1 IMAD R153, R153, R17.reuse, RZ ;  /* 0x0000001199999224 */ /* 0x080fe400078e02ff */
[----:B---3--:R-:W-:-:S05]  /*13f30*/  @!P6 IMAD R2, R2, R17, RZ ;  /* 0x000000110202e224 */ /* 0x008fca00078e02ff */
[----:B------:R-:W-:Y:S01]  /*13f40*/  @!P6 STG.E.U8 desc[UR36][R4.64+0x48], R2 ;  /* 0x000048020400e986 */ /* 0x000fe2000c101124 */
[----:B------:R-:W-:-:S03]  /*13f50*/  ISETP.LT.OR P6, PT, R0, 0x52, !P0 ;  /* 0x000000520000780c */ /* 0x000fc600047c1670 */
[----:B------:R0:W-:Y:S01]  /*13f60*/  @!P3 STG.E.U8 desc[UR36][R10.64+0x48], R13 ;  /* 0x0000480d0a00b986 */ /* 0x0001e2000c101124 */
[----:B------:R-:W-:-:S03]  /*13f70*/  ISETP.LT.OR P3, PT, R0, 0x52, !P2 ;  /* 0x000000520000780c */ /* 0x000fc60005761670 */
[----:B------:R1:W-:Y:S01]  /*13f80*/  @!P4 STG.E.U8 desc[UR36][R10.64+0x49], R15 ;  /* 0x0000490f0a00c986 */ /* 0x0003e2000c101124 */
[----:B------:R-:W-:-:S05]  /*13f90*/  ISETP.LT.OR P4, PT, R0, 0x59, !P0 ;  /* 0x000000590000780c */ /* 0x000fca0004781670 */
[----:B------:R-:W-:Y:S01]  /*13fa0*/  @!P6 IMAD R23, R23, R17, RZ ;  /* 0x000000111717e224 */ /* 0x000fe200078e02ff */
[----:B------:R3:W-:Y:S01]  /*13fb0*/  @!P5 STG.E.U8 desc[UR36][R4.64+0x50], R21 ;  /* 0x000050150400d986 */ /* 0x0007e2000c101124 */
[----:B------:R-:W-:-:S03]  /*13fc0*/  ISETP.LT.OR P5, PT, R0, 0x5a, !P0 ;  /* 0x0000005a0000780c */ /* 0x000fc600047a1670 */
[----:B------:R5:W-:Y:S01]  /*13fd0*/  @!P6 STG.E.U8 desc[UR36][R4.64+0x51], R23 ;  /* 0x000051170400e986 */ /* 0x000be2000c101124 */
[----:B------:R-:W-:-:S03]  /*13fe0*/  ISETP.LT.OR P6, PT, R0, 0x59, !P2 ;  /* 0x000000590000780c */ /* 0x000fc600057c1670 */
[----:B------:R-:W-:Y:S01]  /*13ff0*/  @!P1 STG.E.U8 desc[UR36][R10.64+0x50], R153 ;  /* 0x000050990a009986 */ /* 0x000fe2000c101124 */
[----:B------:R-:W-:Y:S01]  /*14000*/  ISETP.LT.OR P1, PT, R0, 0x5a, !P2 ;  /* 0x0000005a0000780c */ /* 0x000fe20005721670 */
[-C--:B----4-:R-:W-:Y:S02]  /*14010*/  @!P3 IMAD R3, R12, R17.reuse, RZ ;  /* 0x000000110c03b224 */ /* 0x090fe400078e02ff */
[-C--:B0-----:R-:W-:Y:S02]  /*14020*/  @!P4 IMAD R13, R235, R17.reuse, RZ ;  /* 0x00000011eb0dc224 */ /* 0x081fe400078e02ff */
[-C--:B-1----:R-:W-:Y:S01]  /*14030*/  @!P5 IMAD R15, R234, R17.reuse, RZ ;  /* 0x00000011ea0fd224 */ /* 0x082fe200078e02ff */
[----:B------:R0:W-:Y:S03]  /*14040*/  @!P3 STG.E.U8 desc[UR36][R10.64+0x51], R3 ;  /* 0x000051030a00b986 */ /* 0x0001e6000c101124 */
[----:B---3--:R-:W-:Y:S01]  /*14050*/  @!P6 IMAD R21, R233, R17, RZ ;  /* 0x00000011e915e224 */ /* 0x008fe200078e02ff */
[----:B------:R1:W-:Y:S01]  /*14060*/  @!P4 STG.E.U8 desc[UR36][R4.64+0x58], R13 ;  /* 0x0000580d0400c986 */ /* 0x0003e2000c101124 */
[----:B------:R-:W-:-:S02]  /*14070*/  ISETP.LT.OR P3, PT, R0, 0x61, !P0 ;  /* 0x000000610000780c */ /* 0x000fc40004761670 */
[----:B-----5:R-:W-:Y:S01]  /*14080*/  @!P1 IMAD R23, R232, R17, RZ ;  /* 0x00000011e8179224 */ /* 0x020fe200078e02ff */
[C---:B------:R-:W-:Y:S01]  /*14090*/  ISETP.LT.OR P4, PT, R0.reuse, 0x62, !P0 ;  /* 0x000000620000780c */ /* 0x040fe20004781670 */
[----:B------:R3:W-:Y:S01]  /*140a0*/  @!P5 STG.E.U8 desc[UR36][R4.64+0x59], R15 ;  /* 0x0000590f0400d986 */ /* 0x0007e2000c101124 */
[----:B------:R-:W-:-:S03]  /*140b0*/  ISETP.LT.OR P5, PT, R0, 0x61, !P2 ;  /* 0x000000610000780c */ /* 0x000fc600057a1670 */
[----:B------:R4:W-:Y:S01]  /*140c0*/  @!P6 STG.E.U8 desc[UR36][R10.64+0x58], R21 ;  /* 0x000058150a00e986 */ /* 0x0009e2000c101124 */
[----:B------:R-:W-:-:S03]  /*140d0*/  ISETP.LT.OR P6, PT, R0, 0x62, !P2 ;  /* 0x000000620000780c */ /* 0x000fc600057c1670 */
[----:B------:R-:W-:Y:S01]  /*140e0*/  @!P1 STG.E.U8 desc[UR36][R10.64+0x59], R23 ;  /* 0x000059170a009986 */ /* 0x000fe2000c101124 */
[----:B------:R-:W-:Y:S01]  /*140f0*/  ISETP.LT.OR P1, PT, R0, 0x69, !P0 ;  /* 0x000000690000780c */ /* 0x000fe20004721670 */
[-C--:B0-----:R-:W-:Y:S02]  /*14100*/  @!P3 IMAD R3, R231, R17.reuse, RZ ;  /* 0x00000011e703b224 */ /* 0x081fe400078e02ff */
[-C--:B-1----:R-:W-:Y:S02]  /*14110*/  @!P4 IMAD R13, R230, R17.reuse, RZ ;  /* 0x00000011e60dc224 */ /* 0x082fe400078e02ff */
[-C--:B---3--:R-:W-:Y:S01]  /*14120*/  @!P5 IMAD R15, R229, R17.reuse, RZ ;  /* 0x00000011e50fd224 */ /* 0x088fe200078e02ff */
[----:B------:R0:W-:Y:S03]  /*14130*/  @!P3 STG.E.U8 desc[UR36][R4.64+0x60], R3 ;  /* 0x000060030400b986 */ /* 0x0001e6000c101124 */
[----:B----4-:R-:W-:Y:S01]  /*14140*/  @!P6 IMAD R21, R228, R17, RZ ;  /* 0x00000011e415e224 */ /* 0x010fe200078e02ff */
[----:B------:R1:W-:Y:S01]  /*14150*/  @!P4 STG.E.U8 desc[UR36][R4.64+0x61], R13 ;  /* 0x0000610d0400c986 */ /* 0x0003e2000c101124 */
[----:B------:R-:W-:-:S02]  /*14160*/  ISETP.LT.OR P3, PT, R0, 0x6a, !P0 ;  /* 0x0000006a0000780c */ /* 0x000fc40004761670 */
[----:B------:R-:W-:Y:S01]  /*14170*/  @!P1 IMAD R153, R227, R17, RZ ;  /* 0x00000011e3999224 */ /* 0x000fe200078e02ff */
        /* <DEDUP_REMOVED lines=131> */
[-C--:B----4-:R-:W-:Y:S01]  /*149b0*/  @!P6 IMAD R21, R183, R17.reuse, RZ ;  /* 0x00000011b715e224 */ /* 0x090fe200078e02ff */
[----:B------:R1:W-:Y:S03]  /*149c0*/  @!P4 STG.E.U8 desc[UR36][R10.64+0xb8], R13 ;  /* 0x0000b80d0a00c986 */ /* 0x0003e6000c101124 */
[----:B------:R-:W-:Y:S01]  /*149d0*/  @!P1 IMAD R23, R182, R17, RZ ;  /* 0x00000011b6179224 */ /* 0x000fe200078e02ff */
[C---:B------:R-:W-:Y:S01]  /*149e0*/  ISETP.LT.OR P3, PT, R0.reuse, 0xc1, !P2 ;  /* 0x000000c10000780c */ /* 0x040fe20005761670 */
[----:B------:R3:W-:Y:S01]  /*149f0*/  @!P5 STG.E.U8 desc[UR36][R10.64+0xb9], R15 ;  /* 0x0000b90f0a00d986 */ /* 0x0007e2000c101124 */
[----:B------:R-:W-:-:S02]  /*14a00*/  ISETP.LT.OR P4, PT, R0, 0xc2, !P2 ;  /* 0x000000c20000780c */ /* 0x000fc40005781670 */
[C---:B------:R-:W-:Y:S01]  /*14a10*/  ISETP.LT.OR P5, PT, R0.reuse, 0xc9, !P0 ;  /* 0x000000c90000780c */ /* 0x040fe200047a1670 */
[----:B------:R4:W-:Y:S01]  /*14a20*/  @!P6 STG.E.U8 desc[UR36][R4.64+0xc0], R21 ;  /* 0x0000c0150400e986 */ /* 0x0009e2000c101124 */
[----:B------:R-:W-:-:S03]  /*14a30*/  ISETP.LT.OR P6, PT, R0, 0xca, !P0 ;  /* 0x000000ca0000780c */ /* 0x000fc600047c1670 */
[----:B------:R-:W-:Y:S01]  /*14a40*/  @!P1 STG.E.U8 desc[UR36][R4.64+0xc1], R23 ;  /* 0x0000c11704009986 */ /* 0x000fe2000c101124 */
[----:B------:R-:W-:-:S03]  /*14a50*/  ISETP.LT.OR P1, PT, R0, 0xc9, !P2 ;  /* 0x000000c90000780c */ /* 0x000fc60005721670 */
[-C--:B0-----:R-:W-:Y:S02]  /*14a60*/  @!P3 IMAD R3, R181, R17.reuse, RZ ;  /* 0x00000011b503b224 */ /* 0x081fe400078e02ff */
[-C--:B-1----:R-:W-:Y:S02]  /*14a70*/  @!P4 IMAD R13, R180, R17.reuse, RZ ;  /* 0x00000011b40dc224 */ /* 0x082fe400078e02ff */
[-C--:B---3--:R-:W-:Y:S02]  /*14a80*/  @!P5 IMAD R15, R179, R17.reuse, RZ ;  /* 0x00000011b30fd224 */ /* 0x088fe400078e02ff */
[-C--:B----4-:R-:W-:Y:S01]  /*14a90*/  @!P6 IMAD R21, R178, R17.reuse, RZ ;  /* 0x00000011b215e224 */ /* 0x090fe200078e02ff */
[----:B------:R0:W-:Y:S03]  /*14aa0*/  @!P3 STG.E.U8 desc[UR36][R10.64+0xc0], R3 ;  /* 0x0000c0030a00b986 */ /* 0x0001e6000c101124 */
[----:B------:R-:W-:Y:S01]  /*14ab0*/  @!P1 IMAD R153, R177, R17, RZ ;  /* 0x00000011b1999224 */ /* 0x000fe200078e02ff */
[----:B------:R1:W-:Y:S01]  /*14ac0*/  @!P4 STG.E.U8 desc[UR36][R10.64+0xc1], R13 ;  /* 0x0000c10d0a00c986 */ /* 0x0003e2000c101124 */
[----:B------:R-:W-:-:S02]  /*14ad0*/  ISETP.LT.OR P3, PT, R0, 0xca, !P2 ;  /* 0x000000ca0000780c */ /* 0x000fc40005761670 */
        /* <DEDUP_REMOVED lines=33> */
[----:B------:R4:W-:Y:S04]  /*14cf0*/  @!P6 STG.E.U8 desc[UR36][R10.64+0xd9], R21 ;  /* 0x0000d9150a00e986 */ /* 0x0009e8000c101124 */
[----:B------:R-:W-:Y:S01]  /*14d00*/  @!P1 STG.E.U8 desc[UR36][R4.64+0xe0], R153 ;  /* 0x0000e09904009986 */ /* 0x000fe2000c101124 */
[C---:B------:R-:W-:Y:S02]  /*14d10*/  ISETP.LT.OR P1, PT, R0.reuse, 0xea, !P0 ;  /* 0x000000ea0000780c */ /* 0x040fe40004721670 */
[----:B------:R-:W-:Y:S01]  /*14d20*/  ISETP.LT.OR P6, PT, R0, 0xe9, !P0 ;  /* 0x000000e90000780c */ /* 0x000fe200047c1670 */
[-C--:B0-----:R-:W-:Y:S02]  /*14d30*/  @!P3 IMAD R3, R166, R17.reuse, RZ ;  /* 0x00000011a603b224 */ /* 0x081fe400078e02ff */
[----:B-1----:R-:W-:-:S02]  /*14d40*/  @!P4 IMAD R13, R165, R17, RZ ;  /* 0x00000011a50dc224 */ /* 0x002fc400078e02ff */
[----:B---3--:R-:W-:Y:S01]  /*14d50*/  @!P5 IMAD R15, R164, R17, RZ ;  /* 0x00000011a40fd224 */ /* 0x008fe200078e02ff */
[----:B------:R0:W-:Y:S01]  /*14d60*/  @!P3 STG.E.U8 desc[UR36][R4.64+0xe1], R3 ;  /* 0x0000e1030400b986 */ /* 0x0001e2000c101124 */
[----:B------:R-:W-:-:S04]  /*14d70*/  ISETP.LT.OR P3, PT, R0, 0xe9, !P2 ;  /* 0x000000e90000780c */ /* 0x000fc80005761670 */
[-C--:B------:R-:W-:Y:S01]  /*14d80*/  @!P1 IMAD R23, R162, R17.reuse, RZ ;  /* 0x00000011a2179224 */ /* 0x080fe200078e02ff */
[----:B------:R2:W-:Y:S01]  /*14d90*/  @!P4 STG.E.U8 desc[UR36][R10.64+0xe0], R13 ;  /* 0x0000e00d0a00c986 */ /* 0x0005e2000c101124 */
[----:B----4-:R-:W-:Y:S01]  /*14da0*/  @!P6 IMAD R21, R163, R17, RZ ;  /* 0x00000011a315e224 */ /* 0x010fe200078e02ff */
[C---:B------:R-:W-:Y:S02]  /*14db0*/  ISETP.LT.OR P4, PT, R0.reuse, 0xea, !P2 ;  /* 0x000000ea0000780c */ /* 0x040fe40005781670 */
[----:B------:R1:W-:Y:S01]  /*14dc0*/  @!P5 STG.E.U8 desc[UR36][R10.64+0xe1], R15 ;  /* 0x0000e10f0a00d986 */ /* 0x0003e2000c101124 */
[----:B------:R-:W-:-:S03]  /*14dd0*/  ISETP.LT.OR P5, PT, R0, 0xf1, !P0 ;  /* 0x000000f10000780c */ /* 0x000fc600047a1670 */
[----:B------:R-:W-:Y:S01]  /*14de0*/  @!P1 STG.E.U8 desc[UR36][R4.64+0xe9], R23 ;  /* 0x0000e91704009986 */ /* 0x000fe2000c101124 */
[----:B------:R-:W-:-:S03]  /*14df0*/  ISETP.LT.OR P1, PT, R0, 0xf2, !P0 ;  /* 0x000000f20000780c */ /* 0x000fc60004721670 */
[----:B------:R3:W-:Y:S01]  /*14e00*/  @!P6 STG.E.U8 desc[UR36][R4.64+0xe8], R21 ;  /* 0x0000e8150400e986 */ /* 0x0007e2000c101124 */
[----:B------:R-:W-:Y:S01]  /*14e10*/  ISETP.LT.OR P6, PT, R0, 0xf1, !P2 ;  /* 0x000000f10000780c */ /* 0x000fe200057c1670 */
[-C--:B0-----:R-:W-:Y:S02]  /*14e20*/  @!P3 IMAD R3, R161, R17.reuse, RZ ;  /* 0x00000011a103b224 */ /* 0x081fe400078e02ff */
[-C--:B--2---:R-:W-:Y:S02]  /*14e30*/  @!P4 IMAD R13, R160, R17.reuse, RZ ;  /* 0x00000011a00dc224 */ /* 0x084fe400078e02ff */
[-C--:B-1----:R-:W-:Y:S01]  /*14e40*/  @!P5 IMAD R15, R159, R17.reuse, RZ ;  /* 0x000000119f0fd224 */ /* 0x082fe200078e02ff */
[----:B------:R0:W-:Y:S01]  /*14e50*/  @!P3 STG.E.U8 desc[UR36][R10.64+0xe8], R3 ;  /* 0x0000e8030a00b986 */ /* 0x0001e2000c101124 */
[----:B------:R-:W-:Y:S02]  /*14e60*/  ISETP.LT.OR P3, PT, R0, 0xf2, !P2 ;  /* 0x000000f20000780c */ /* 0x000fe40005761670 */
[-C--:B---3--:R-:W-:Y:S01]  /*14e70*/  @!P1 IMAD R21, R158, R17.reuse, RZ ;  /* 0x000000119e159224 */ /* 0x088fe200078e02ff */
[----:B------:R1:W-:Y:S03]  /*14e80*/  @!P4 STG.E.U8 desc[UR36][R10.64+0xe9], R13 ;  /* 0x0000e90d0a00c986 */ /* 0x0003e6000c101124 */
[----:B------:R-:W-:Y:S01]  /*14e90*/  @!P6 IMAD R23, R157, R17, RZ ;  /* 0x000000119d17e224 */ /* 0x000fe200078e02ff */
[C---:B------:R-:W-:Y:S01]  /*14ea0*/  ISETP.LT.OR P4, PT, R0.reuse, 0xf9, !P0 ;  /* 0x000000f90000780c */ /* 0x040fe20004781670 */
[----:B------:R-:W-:Y:S01]  /*14eb0*/  @!P1 STG.E.U8 desc[UR36][R4.64+0xf1], R21 ;  /* 0x0000f11504009986 */ /* 0x000fe2000c101124 */
[----:B------:R-:W-:-:S02]  /*14ec0*/  ISETP.LT.OR P0, PT, R0, 0xfa, !P0 ;  /* 0x000000fa0000780c */ /* 0x000fc40004701670 */
[----:B------:R-:W-:Y:S01]  /*14ed0*/  ISETP.GE.AND P1, PT, R154, 0x81, PT ;  /* 0x000000819a00780c */ /* 0x000fe20003f26270 */
[----:B------:R2:W-:Y:S01]  /*14ee0*/  @!P5 STG.E.U8 desc[UR36][R4.64+0xf0], R15 ;  /* 0x0000f00f0400d986 */ /* 0x0005e2000c101124 */
[C---:B------:R-:W-:Y:S02]  /*14ef0*/  ISETP.LT.OR P5, PT, R0.reuse, 0xf9, !P2 ;  /* 0x000000f90000780c */ /* 0x040fe400057a1670 */
[C---:B------:R-:W-:Y:S01]  /*14f00*/  ISETP.LT.OR P2, PT, R0.reuse, 0xfa, !P2 ;  /* 0x000000fa0000780c */ /* 0x040fe20005741670 */
[----:B------:R3:W-:Y:S01]  /*14f10*/  @!P6 STG.E.U8 desc[UR36][R10.64+0xf0], R23 ;  /* 0x0000f0170a00e986 */ /* 0x0007e2000c101124 */
[----:B------:R-:W-:Y:S01]  /*14f20*/  ISETP.LT.OR P6, PT, R0, 0x1, !P1 ;  /* 0x000000010000780c */ /* 0x000fe20004fc1670 */
[-C--:B0-----:R-:W-:Y:S02]  /*14f30*/  @!P3 IMAD R3, R156, R17.reuse, RZ ;  /* 0x000000119c03b224 */ /* 0x081fe400078e02ff */
[-C--:B-1----:R-:W-:Y:S02]  /*14f40*/  @!P4 IMAD R13, R152, R17.reuse, RZ ;  /* 0x00000011980dc224 */ /* 0x082fe400078e02ff */
[----:B------:R-:W-:Y:S01]  /*14f50*/  @!P0 IMAD R153, R22, R17, RZ ;  /* 0x0000001116998224 */ /* 0x000fe200078e02ff */
[----:B------:R0:W-:Y:S01]  /*14f60*/  @!P3 STG.E.U8 desc[UR36][R10.64+0xf1], R3 ;  /* 0x0000f1030a00b986 */ /* 0x0001e2000c101124 */
[----:B------:R-:W-:-:S02]  /*14f70*/  ISETP.GE.AND P3, PT, R154, 0x89, PT ;  /* 0x000000899a00780c */ /* 0x000fc40003f66270 */
[-C--:B--2---:R-:W-:Y:S02]  /*14f80*/  @!P5 IMAD R15, R20, R17.reuse, RZ ;  /* 0x00000011140fd224 */ /* 0x084fe400078e02ff */
[-C--:B------:R-:W-:Y:S01]  /*14f90*/  @!P2 IMAD R21, R14, R17.reuse, RZ ;  /* 0x000000110e15a224 */ /* 0x080fe200078e02ff */
[----:B------:R-:W-:Y:S01]  /*14fa0*/  @!P0 STG.E.U8 desc[UR36][R4.64+0xf9], R153 ;  /* 0x0000f99904008986 */ /* 0x000fe2000c101124 */
[----:B---3--:R-:W-:Y:S01]  /*14fb0*/  @!P6 IMAD R23, R24, R17, RZ ;  /* 0x000000111817e224 */ /* 0x008fe200078e02ff */
[C---:B------:R-:W-:Y:S02]  /*14fc0*/  ISETP.LT.OR P0, PT, R0.reuse, 0x2, !P1 ;  /* 0x000000020000780c */ /* 0x040fe40004f01670 */
[----:B------:R1:W-:Y:S01]  /*14fd0*/  @!P4 STG.E.U8 desc[UR36][R4.64+0xf8], R13 ;  /* 0x0000f80d0400c986 */ /* 0x0003e2000c101124 */
[----:B------:R-:W-:-:S03]  /*14fe0*/  ISETP.LT.OR P4, PT, R0, 0x1, !P3 ;  /* 0x000000010000780c */ /* 0x000fc60005f81670 */
[----:B------:R-:W-:Y:S01]  /*14ff0*/  @!P5 STG.E.U8 desc[UR36][R10.64+0xf8], R15 ;  /* 0x0000f80f0a00d986 */ /* 0x000fe2000c101124 */
[----:B------:R-:W-:-:S03]  /*15000*/  ISETP.LT.OR P5, PT, R0, 0x2, !P3 ;  /* 0x000000020000780c */ /* 0x000fc60005fa1670 */
[----:B------:R-:W-:Y:S01]  /*15010*/  @!P2 STG.E.U8 desc[UR36][R10.64+0xf9], R21 ;  /* 0x0000f9150a00a986 */ /* 0x000fe2000c101124 */
[----:B------:R-:W-:-:S03]  /*15020*/  ISETP.LT.OR P2, PT, R0, 0x9, !P1 ;  /* 0x000000090000780c */ /* 0x000fc60004f41670 */
[----:B------:R-:W-:Y:S01]  /*15030*/  @!P6 STG.E.U8 desc[UR36][R6.64], R23 ;  /* 0x000000170600e986 */ /* 0x000fe2000c101124 */
[----:B------:R-:W-:Y:S01]  /*15040*/  ISETP.LT.OR P6, PT, R0, 0xa, !P1 ;  /* 0x0000000a0000780c */ /* 0x000fe20004fc1670 */
[-C--:B------:R-:W-:Y:S02]  /*15050*/  @!P0 IMAD R25, R25, R17.reuse, RZ ;  /* 0x0000001119198224 */ /* 0x080fe400078e02ff */
[-C--:B0-----:R-:W-:Y:S02]  /*15060*/  @!P4 IMAD R3, R26, R17.reuse, RZ ;  /* 0x000000111a03c224 */ /* 0x081fe400078e02ff */
[-C--:B------:R-:W-:Y:S01]  /*15070*/  @!P5 IMAD R27, R27, R17.reuse, RZ ;  /* 0x000000111b1bd224 */ /* 0x080fe200078e02ff */
[----:B------:R-:W-:Y:S03]  /*15080*/  @!P0 STG.E.U8 desc[UR36][R6.64+0x1], R25 ;  /* 0x0000011906008986 */ /* 0x000fe6000c101124 */
[----:B-1----:R-:W-:Y:S01]  /*15090*/  @!P2 IMAD R5, R28, R17, RZ ;  /* 0x000000111c05a224 */ /* 0x002fe200078e02ff */
[----:B------:R0:W-:Y:S01]  /*150a0*/  @!P4 STG.E.U8 desc[UR36][R8.64], R3 ;  /* 0x000000030800c986 */ /* 0x0001e2000c101124 */
[----:B------:R-:W-:-:S02]  /*150b0*/  ISETP.LT.OR P0, PT, R0, 0xa, !P3 ;  /* 0x0000000a0000780c */ /* 0x000fc40005f01670 */
[----:B------:R-:W-:Y:S01]  /*150c0*/  @!P6 IMAD R29, R29, R17, RZ ;  /* 0x000000111d1de224 */ /* 0x000fe200078e02ff */
[C---:B------:R-:W-:Y:S01]  /*150d0*/  ISETP.LT.OR P4, PT, R0.reuse, 0x9, !P3 ;  /* 0x000000090000780c */ /* 0x040fe20005f81670 */
[----:B------:R-:W-:Y:S01]  /*150e0*/  @!P5 STG.E.U8 desc[UR36][R8.64+0x1], R27 ;  /* 0x0000011b0800d986 */ /* 0x000fe2000c101124 */
[----:B------:R-:W-:-:S03]  /*150f0*/  ISETP.LT.OR P5, PT, R0, 0x11, !P1 ;  /* 0x000000110000780c */ /* 0x000fc60004fa1670 */
[----:B------:R1:W-:Y:S01]  /*15100*/  @!P2 STG.E.U8 desc[UR36][R6.64+0x8], R5 ;  /* 0x000008050600a986 */ /* 0x0003e2000c101124 */
[----:B------:R-:W-:-:S03]  /*15110*/  ISETP.LT.OR P2, PT, R0, 0x12, !P1 ;  /* 0x000000120000780c */ /* 0x000fc60004f41670 */
[----:B------:R-:W-:Y:S01]  /*15120*/  @!P6 STG.E.U8 desc[UR36][R6.64+0x9], R29 ;  /* 0x0000091d0600e986 */ /* 0x000fe2000c101124 */
[----:B------:R-:W-:Y:S01]  /*15130*/  ISETP.LT.OR P6, PT, R0, 0x11, !P3 ;  /* 0x000000110000780c */ /* 0x000fe20005fc1670 */
[-C--:B------:R-:W-:Y:S02]  /*15140*/  @!P0 IMAD R31, R31, R17.reuse, RZ ;  /* 0x000000111f1f8224 */ /* 0x080fe400078e02ff */
[-C--:B0-----:R-:W-:Y:S02]  /*15150*/  @!P4 IMAD R3, R30, R17.reuse, RZ ;  /* 0x000000111e03c224 */ /* 0x081fe400078e02ff */
[-C--:B------:R-:W-:Y:S01]  /*15160*/  @!P5 IMAD R11, R32, R17.reuse, RZ ;  /* 0x00000011200bd224 */ /* 0x080fe200078e02ff */
[----:B------:R-:W-:Y:S03]  /*15170*/  @!P0 STG.E.U8 desc[UR36][R8.64+0x9], R31 ;  /* 0x0000091f08008986 */ /* 0x000fe6000c101124 */
[----:B------:R-:W-:Y:S01]  /*15180*/  @!P2 IMAD R33, R33, R17, RZ ;  /* 0x000000112121a224 */ /* 0x000fe200078e02ff */
[----:B------:R0:W-:Y:S01]  /*15190*/  @!P4 STG.E.U8 desc[UR36][R8.64+0x8], R3 ;  /* 0x000008030800c986 */ /* 0x0001e2000c101124 */
[----:B------:R-:W-:-:S02]  /*151a0*/  ISETP.LT.OR P0, PT, R0, 0x12, !P3 ;  /* 0x000000120000780c */ /* 0x000fc40005f01670 */
[----:B-1----:R-:W-:Y:S01]  /*151b0*/  @!P6 IMAD R5, R34, R17, RZ ;  /* 0x000000112205e224 */ /* 0x002fe200078e02ff */
[C---:B------:R-:W-:Y:S01]  /*151c0*/  ISETP.LT.OR P4, PT, R0.reuse, 0x19, !P1 ;  /* 0x000000190000780c */ /* 0x040fe20004f81670 */
[----:B------:R-:W-:Y:S01]  /*151d0*/  @!P5 STG.E.U8 desc[UR36][R6.64+0x10], R11 ;  /* 0x0000100b0600d986 */ /* 0x000fe2000c101124 */
[----:B------:R-:W-:-:S03]  /*151e0*/  ISETP.LT.OR P5, PT, R0, 0x1a, !P1 ;  /* 0x0000001a0000780c */ /* 0x000fc60004fa1670 */
[----:B------:R-:W-:Y:S01]  /*151f0*/  @!P2 STG.E.U8 desc[UR36][R6.64+0x11], R33 ;  /* 0x000011210600a986 */ /* 0x000fe2000c101124 */
[----:B------:R-:W-:-:S03]  /*15200*/  ISETP.LT.OR P2, PT, R0, 0x19, !P3 ;  /* 0x000000190000780c */ /* 0x000fc60005f41670 */
[----:B------:R1:W-:Y:S01]  /*15210*/  @!P6 STG.E.U8 desc[UR36][R8.64+0x10], R5 ;  /* 0x000010050800e986 */ /* 0x0003e2000c101124 */
[----:B------:R-:W-:Y:S01]  /*15220*/  ISETP.LT.OR P6, PT, R0, 0x1a, !P3 ;  /* 0x0000001a0000780c */ /* 0x000fe20005fc1670 */
[-C--:B------:R-:W-:Y:S02]  /*15230*/  @!P0 IMAD R35, R35, R17.reuse, RZ ;  /* 0x0000001123238224 */ /* 0x080fe400078e02ff */
[-C--:B0-----:R-:W-:Y:S02]  /*15240*/  @!P4 IMAD R3, R36, R17.reuse, RZ ;  /* 0x000000112403c224 */ /* 0x081fe400078e02ff */
[-C--:B------:R-:W-:Y:S01]  /*15250*/  @!P5 IMAD R37, R37, R17.reuse, RZ ;  /* 0x000000112525d224 */ /* 0x080fe200078e02ff */
[----:B------:R-:W-:Y:S01]  /*15260*/  @!P0 STG.E.U8 desc[UR36][R8.64+0x11], R35 ;  /* 0x0000112308008986 */ /* 0x000fe2000c101124 */
[----:B------:R-:W-:Y:S02]  /*15270*/  ISETP.LT.OR P0, PT, R0, 0x22, !P1 ;  /* 0x000000220000780c */ /* 0x000fe40004f01670 */
[----:B-1----:R-:W-:-:S04]  /*15280*/  @!P2 IMAD R5, R38, R17, RZ ;  /* 0x000000112605a224 */ /* 0x002fc800078e02ff */
[----:B------:R-:W-:Y:S01]  /*15290*/  @!P6 IMAD R39, R39, R17, RZ ;  /* 0x000000112727e224 */ /* 0x000fe200078e02ff */
[----:B------:R0:W-:Y:S01]  /*152a0*/  @!P4 STG.E.U8 desc[UR36][R6.64+0x18], R3 ;  /* 0x000018030600c986 */ /* 0x0001e2000c101124 */
[----:B------:R-:W-:-:S03]  /*152b0*/  ISETP.LT.OR P4, PT, R0, 0x21, !P1 ;  /* 0x000000210000780c */ /* 0x000fc60004f81670 */
        /* <DEDUP_REMOVED lines=216> */
[-C--:B0-----:R-:W-:Y:S02]  /*16040*/  @!P4 IMAD R3, R110, R17.reuse, RZ ;  /* 0x000000116e03c224 */ /* 0x081fe400078e02ff */
[-C--:B------:R-:W-:Y:S02]  /*16050*/  @!P0 IMAD R111, R111, R17.reuse, RZ ;  /* 0x000000116f6f8224 */ /* 0x080fe400078e02ff */
[-C--:B------:R-:W-:Y:S01]  /*16060*/  @!P5 IMAD R11, R112, R17.reuse, RZ ;  /* 0x00000011700bd224 */ /* 0x080fe200078e02ff */
[----:B------:R0:W-:Y:S03]  /*16070*/  @!P4 STG.E.U8 desc[UR36][R8.64+0xa8], R3 ;  /* 0x0000a8030800c986 */ /* 0x0001e6000c101124 */
[-C--:B------:R-:W-:Y:S01]  /*16080*/  @!P2 IMAD R113, R113, R17.reuse, RZ ;  /* 0x000000117171a224 */ /* 0x080fe200078e02ff */
[----:B------:R-:W-:Y:S03]  /*16090*/  @!P0 STG.E.U8 desc[UR36][R8.64+0xa9], R111 ;  /* 0x0000a96f08008986 */ /* 0x000fe6000c101124 */
[----:B-1----:R-:W-:Y:S01]  /*160a0*/  @!P6 IMAD R5, R114, R17, RZ ;  /* 0x000000117205e224 */ /* 0x002fe200078e02ff */
[C---:B------:R-:W-:Y:S01]  /*160b0*/  ISETP.LT.OR P0, PT, R0.reuse, 0xb2, !P3 ;  /* 0x000000b20000780c */ /* 0x040fe20005f01670 */
[----:B------:R-:W-:Y:S01]  /*160c0*/  @!P5 STG.E.U8 desc[UR36][R6.64+0xb0], R11 ;  /* 0x0000b00b0600d986 */ /* 0x000fe2000c101124 */
[----:B------:R-:W-:-:S02]  /*160d0*/  ISETP.LT.OR P5, PT, R0, 0xba, !P1 ;  /* 0x000000ba0000780c */ /* 0x000fc40004fa1670 */
[C---:B------:R-:W-:Y:S01]  /*160e0*/  ISETP.LT.OR P4, PT, R0.reuse, 0xb9, !P1 ;  /* 0x000000b90000780c */ /* 0x040fe20004f81670 */
[----:B------:R-:W-:Y:S01]  /*160f0*/  @!P2 STG.E.U8 desc[UR36][R6.64+0xb1], R113 ;  /* 0x0000b1710600a986 */ /* 0x000fe2000c101124 */
[----:B------:R-:W-:-:S03]  /*16100*/  ISETP.LT.OR P2, PT, R0, 0xb9, !P3 ;  /* 0x000000b90000780c */ /* 0x000fc60005f41670 */
[----:B------:R1:W-:Y:S01]  /*16110*/  @!P6 STG.E.U8 desc[UR36][R8.64+0xb0], R5 ;  /* 0x0000b0050800e986 */ /* 0x0003e2000c101124 */
[----:B------:R-:W-:-:S03]  /*16120*/  ISETP.LT.OR P6, PT, R0, 0xba, !P3 ;  /* 0x000000ba0000780c */ /* 0x000fc60005fc1670 */
[-C--:B------:R-:W-:Y:S02]  /*16130*/  @!P0 IMAD R115, R115, R17.reuse, RZ ;  /* 0x0000001173738224 */ /* 0x080fe400078e02ff */
[-C--:B------:R-:W-:Y:S02]  /*16140*/  @!P5 IMAD R117, R117, R17.reuse, RZ ;  /* 0x000000117575d224 */ /* 0x080fe400078e02ff */
[-C--:B0-----:R-:W-:Y:S01]  /*16150*/  @!P4 IMAD R3, R116, R17.reuse, RZ ;  /* 0x000000117403c224 */ /* 0x081fe200078e02ff */
[----:B------:R-:W-:Y:S01]  /*16160*/  @!P0 STG.E.U8 desc[UR36][R8.64+0xb1], R115 ;  /* 0x0000b17308008986 */ /* 0x000fe2000c101124 */
[----:B------:R-:W-:Y:S01]  /*16170*/  ISETP.LT.OR P0, PT, R0, 0xc1, !P1 ;  /* 0x000000c10000780c */ /* 0x000fe20004f01670 */
[----:B-1----:R-:W-:-:S03]  /*16180*/  @!P2 IMAD R5, R118, R17, RZ ;  /* 0x000000117605a224 */ /* 0x002fc600078e02ff */
[----:B------:R-:W-:Y:S01]  /*16190*/  @!P6 IMAD R119, R119, R17, RZ ;  /* 0x000000117777e224 */ /* 0x000fe200078e02ff */
[----:B------:R-:W-:Y:S01]  /*161a0*/  @!P5 STG.E.U8 desc[UR36][R6.64+0xb9], R117 ;  /* 0x0000b9750600d986 */ /* 0x000fe2000c101124 */
[----:B------:R-:W-:-:S03]  /*161b0*/  ISETP.LT.OR P5, PT, R0, 0xc2, !P1 ;  /* 0x000000c20000780c */ /* 0x000fc60004fa1670 */
[----:B------:R0:W-:Y:S01]  /*161c0*/  @!P4 STG.E.U8 desc[UR36][R6.64+0xb8], R3 ;  /* 0x0000b8030600c986 */ /* 0x0001e2000c101124 */
[----:B------:R-:W-:-:S03]  /*161d0*/  ISETP.LT.OR P4, PT, R0, 0xc1, !P3 ;  /* 0x000000c10000780c */ /* 0x000fc60005f81670 */
[----:B------:R-:W-:Y:S01]  /*161e0*/  @!P6 STG.E.U8 desc[UR36][R8.64+0xb9], R119 ;  /* 0x0000b9770800e986 */ /* 0x000fe2000c101124 */
[----:B------:R-:W-:-:S03]  /*161f0*/  ISETP.LT.OR P6, PT, R0, 0xc2, !P3 ;  /* 0x000000c20000780c */ /* 0x000fc60005fc1670 */
[----:B------:R1:W-:Y:S01]  /*16200*/  @!P2 STG.E.U8 desc[UR36][R8.64+0xb8], R5 ;  /* 0x0000b8050800a986 */ /* 0x0003e2000c101124 */
[----:B------:R-:W-:Y:S01]  /*16210*/  ISETP.LT.OR P2, PT, R0, 0xc9, !P1 ;  /* 0x000000c90000780c */ /* 0x000fe20004f41670 */
[-C--:B------:R-:W-:Y:S02]  /*16220*/  @!P0 IMAD R11, R120, R17.reuse, RZ ;  /* 0x00000011780b8224 */ /* 0x080fe400078e02ff */
[-C--:B------:R-:W-:Y:S02]  /*16230*/  @!P5 IMAD R121, R121, R17.reuse, RZ ;  /* 0x000000117979d224 */ /* 0x080fe400078e02ff */
[-C--:B0-----:R-:W-:Y:S01]  /*16240*/  @!P4 IMAD R3, R122, R17.reuse, RZ ;  /* 0x000000117a03c224 */ /* 0x081fe200078e02ff */
[----:B------:R0:W-:Y:S03]  /*16250*/  @!P0 STG.E.U8 desc[UR36][R6.64+0xc0], R11 ;  /* 0x0000c00b06008986 */ /* 0x0001e6000c101124 */
[-C--:B------:R-:W-:Y:S01]  /*16260*/  @!P6 IMAD R123, R123, R17.reuse, RZ ;  /* 0x000000117b7be224 */ /* 0x080fe200078e02ff */
[----:B------:R-:W-:Y:S01]  /*16270*/  ISETP.LT.OR P0, PT, R0, 0xca, !P1 ;  /* 0x000000ca0000780c */ /* 0x000fe20004f01670 */
[----:B------:R-:W-:Y:S02]  /*16280*/  @!P5 STG.E.U8 desc[UR36][R6.64+0xc1], R121 ;  /* 0x0000c1790600d986 */ /* 0x000fe4000c101124 */
[----:B-1----:R-:W-:Y:S01]  /*16290*/  @!P2 IMAD R5, R124, R17, RZ ;  /* 0x000000117c05a224 */ /* 0x002fe200078e02ff */
[C---:B------:R-:W-:Y:S01]  /*162a0*/  ISETP.LT.OR P5, PT, R0.reuse, 0xc9, !P3 ;  /* 0x000000c90000780c */ /* 0x040fe20005fa1670 */
[----:B------:R1:W-:Y:S01]  /*162b0*/  @!P4 STG.E.U8 desc[UR36][R8.64+0xc0], R3 ;  /* 0x0000c0030800c986 */ /* 0x0003e2000c101124 */
        /* <DEDUP_REMOVED lines=8> */
[----:B------:R-:W-:Y:S03]  /*16340*/  @!P0 STG.E.U8 desc[UR36][R6.64+0xc9], R125 ;  /* 0x0000c97d06008986 */ /* 0x000fe6000c101124 */
[-C--:B-1----:R-:W-:Y:S01]  /*16350*/  @!P6 IMAD R3, R128, R17.reuse, RZ ;  /* 0x000000118003e224 */ /* 0x082fe200078e02ff */
[----:B------:R0:W-:Y:S03]  /*16360*/  @!P5 STG.E.U8 desc[UR36][R8.64+0xc8], R11 ;  /* 0x0000c80b0800d986 */ /* 0x0001e6000c101124 */
[----:B------:R-:W-:Y:S01]  /*16370*/  @!P2 IMAD R129, R129, R17, RZ ;  /* 0x000000118181a224 */ /* 0x000fe200078e02ff */
[C---:B------:R-:W-:Y:S01]  /*16380*/  ISETP.LT.OR P0, PT, R0.reuse, 0xd1, !P3 ;  /* 0x000000d10000780c */ /* 0x040fe20005f01670 */
[----:B------:R-:W-:Y:S01]  /*16390*/  @!P4 STG.E.U8 desc[UR36][R8.64+0xc9], R127 ;  /* 0x0000c97f0800c986 */ /* 0x000fe2000c101124 */
[----:B------:R-:W-:-:S02]  /*163a0*/  ISETP.LT.OR P5, PT, R0, 0xd2, !P3 ;  /* 0x000000d20000780c */ /* 0x000fc40005fa1670 */
[C---:B------:R-:W-:Y:S01]  /*163b0*/  ISETP.LT.OR P4, PT, R0.reuse, 0xd9, !P1 ;  /* 0x000000d90000780c */ /* 0x040fe20004f81670 */
[----:B------:R1:W-:Y:S01]  /*163c0*/  @!P6 STG.E.U8 desc[UR36][R6.64+0xd0], R3 ;  /* 0x0000d0030600e986 */ /* 0x0003e2000c101124 */
[----:B------:R-:W-:-:S03]  /*163d0*/  ISETP.LT.OR P6, PT, R0, 0xda, !P1 ;  /* 0x000000da0000780c */ /* 0x000fc60004fc1670 */
[----:B------:R-:W-:Y:S01]  /*163e0*/  @!P2 STG.E.U8 desc[UR36][R6.64+0xd1], R129 ;  /* 0x0000d1810600a986 */ /* 0x000fe2000c101124 */
[----:B------:R-:W-:-:S03]  /*163f0*/  ISETP.LT.OR P2, PT, R0, 0xd9, !P3 ;  /* 0x000000d90000780c */ /* 0x000fc60005f41670 */
[-C--:B--2---:R-:W-:Y:S02]  /*16400*/  @!P0 IMAD R5, R130, R17.reuse, RZ ;  /* 0x0000001182058224 */ /* 0x084fe400078e02ff */
[-C--:B------:R-:W-:Y:S02]  /*16410*/  @!P5 IMAD R131, R131, R17.reuse, RZ ;  /* 0x000000118383d224 */ /* 0x080fe400078e02ff */
[-C--:B0-----:R-:W-:Y:S02]  /*16420*/  @!P4 IMAD R11, R132, R17.reuse, RZ ;  /* 0x00000011840bc224 */ /* 0x081fe400078e02ff */
[-C--:B------:R-:W-:Y:S01]  /*16430*/  @!P6 IMAD R133, R133, R17.reuse, RZ ;  /* 0x000000118585e224 */ /* 0x080fe200078e02ff */
[----:B------:R0:W-:Y:S03]  /*16440*/  @!P0 STG.E.U8 desc[UR36][R8.64+0xd0], R5 ;  /* 0x0000d00508008986 */ /* 0x0001e6000c101124 */
[----:B-1----:R-:W-:Y:S01]  /*16450*/  @!P2 IMAD R3, R134, R17, RZ ;  /* 0x000000118603a224 */ /* 0x002fe200078e02ff */
[----:B------:R-:W-:Y:S01]  /*16460*/  @!P5 STG.E.U8 desc[UR36][R8.64+0xd1], R131 ;  /* 0x0000d1830800d986 */ /* 0x000fe2000c101124 */
[----:B------:R-:W-:-:S02]  /*16470*/  ISETP.LT.OR P0, PT, R0, 0xda, !P3 ;  /* 0x000000da0000780c */ /* 0x000fc40005f01670 */
        /* <DEDUP_REMOVED lines=14> */
[----:B------:R-:W-:Y:S01]  /*16560*/  @!P4 STG.E.U8 desc[UR36][R6.64+0xe1], R137 ;  /* 0x0000e1890600c986 */ /* 0x000fe2000c101124 */
[----:B------:R-:W-:-:S02]  /*16570*/  ISETP.LT.OR P0, PT, R0, 0xe9, !P1 ;  /* 0x000000e90000780c */ /* 0x000fc40004f01670 */
[C---:B------:R-:W-:Y:S01]  /*16580*/  ISETP.LT.OR P4, PT, R0.reuse, 0xea, !P1 ;  /* 0x000000ea0000780c */ /* 0x040fe20004f81670 */
[----:B------:R1:W-:Y:S01]  /*16590*/  @!P6 STG.E.U8 desc[UR36][R8.64+0xe0], R11 ;  /* 0x0000e00b0800e986 */ /* 0x0003e2000c101124 */
[C---:B------:R-:W-:Y:S02]  /*165a0*/  ISETP.LT.OR P6, PT, R0.reuse, 0xe9, !P3 ;  /* 0x000000e90000780c */ /* 0x040fe40005fc1670 */
[C---:B------:R-:W-:Y:S01]  /*165b0*/  ISETP.LT.OR P5, PT, R0.reuse, 0xea, !P3 ;  /* 0x000000ea0000780c */ /* 0x040fe20005fa1670 */
[----:B------:R-:W-:Y:S01]  /*165c0*/  @!P2 STG.E.U8 desc[UR36][R8.64+0xe1], R139 ;  /* 0x0000e18b0800a986 */ /* 0x000fe2000c101124 */
[----:B------:R-:W-:-:S05]  /*165d0*/  ISETP.LT.OR P2, PT, R0, 0xf1, !P1 ;  /* 0x000000f10000780c */ /* 0x000fca0004f41670 */
[-C--:B--2---:R-:W-:Y:S02]  /*165e0*/  @!P0 IMAD R3, R140, R17.reuse, RZ ;  /* 0x000000118c038224 */ /* 0x084fe400078e02ff */
[-C--:B------:R-:W-:Y:S02]  /*165f0*/  @!P4 IMAD R141, R141, R17.reuse, RZ ;  /* 0x000000118d8dc224 */ /* 0x080fe400078e02ff */
[-C--:B0-----:R-:W-:Y:S02]  /*16600*/  @!P6 IMAD R5, R142, R17.reuse, RZ ;  /* 0x000000118e05e224 */ /* 0x081fe400078e02ff */
[-C--:B------:R-:W-:Y:S02]  /*16610*/  @!P5 IMAD R143, R143, R17.reuse, RZ ;  /* 0x000000118f8fd224 */ /* 0x080fe400078e02ff */
[----:B-1----:R-:W-:Y:S01]  /*16620*/  @!P2 IMAD R11, R144, R17, RZ ;  /* 0x00000011900ba224 */ /* 0x002fe200078e02ff */
[----:B------:R0:W-:Y:S01]  /*16630*/  @!P0 STG.E.U8 desc[UR36][R6.64+0xe8], R3 ;  /* 0x0000e80306008986 */ /* 0x0001e2000c101124 */
[----:B------:R-:W-:-:S03]  /*16640*/  ISETP.LT.OR P0, PT, R0, 0xf2, !P1 ;  /* 0x000000f20000780c */ /* 0x000fc60004f01670 */
[----:B------:R-:W-:Y:S01]  /*16650*/  @!P4 STG.E.U8 desc[UR36][R6.64+0xe9], R141 ;  /* 0x0000e98d0600c986 */ /* 0x000fe2000c101124 */
[----:B------:R-:W-:-:S03]  /*16660*/  ISETP.LT.OR P4, PT, R0, 0xf1, !P3 ;  /* 0x000000f10000780c */ /* 0x000fc60005f81670 */
[----:B------:R-:W-:Y:S01]  /*16670*/  @!P6 STG.E.U8 desc[UR36][R8.64+0xe8], R5 ;  /* 0x0000e8050800e986 */ /* 0x000fe2000c101124 */
[----:B------:R-:W-:-:S03]  /*16680*/  ISETP.LT.OR P6, PT, R0, 0xf2, !P3 ;  /* 0x000000f20000780c */ /* 0x000fc60005fc1670 */
[----:B------:R-:W-:Y:S01]  /*16690*/  @!P5 STG.E.U8 desc[UR36][R8.64+0xe9], R143 ;  /* 0x0000e98f0800d986 */ /* 0x000fe2000c101124 */
[----:B------:R-:W-:-:S03]  /*166a0*/  ISETP.LT.OR P5, PT, R0, 0xf9, !P3 ;  /* 0x000000f90000780c */ /* 0x000fc60005fa1670 */
[----:B------:R1:W-:Y:S01]  /*166b0*/  @!P2 STG.E.U8 desc[UR36][R6.64+0xf0], R11 ;  /* 0x0000f00b0600a986 */ /* 0x0003e2000c101124 */
[C---:B------:R-:W-:Y:S02]  /*166c0*/  ISETP.LT.OR P2, PT, R0.reuse, 0xf9, !P1 ;  /* 0x000000f90000780c */ /* 0x040fe40004f41670 */
[C---:B------:R-:W-:Y:S02]  /*166d0*/  ISETP.LT.OR P1, PT, R0.reuse, 0xfa, !P1 ;  /* 0x000000fa0000780c */ /* 0x040fe40004f21670 */
[----:B------:R-:W-:Y:S01]  /*166e0*/  ISETP.LT.OR P3, PT, R0, 0xfa, !P3 ;  /* 0x000000fa0000780c */ /* 0x000fe20005f61670 */
[-C--:B------:R-:W-:Y:S02]  /*166f0*/  @!P0 IMAD R145, R145, R17.reuse, RZ ;  /* 0x0000001191918224 */ /* 0x080fe400078e02ff */
[-C--:B0-----:R-:W-:Y:S02]  /*16700*/  @!P4 IMAD R3, R146, R17.reuse, RZ ;  /* 0x000000119203c224 */ /* 0x081fe400078e02ff */
[----:B------:R-:W-:-:S02]  /*16710*/  @!P6 IMAD R147, R147, R17, RZ ;  /* 0x000000119393e224 */ /* 0x000fc400078e02ff */
[-C--:B-1----:R-:W-:Y:S02]  /*16720*/  @!P5 IMAD R11, R150, R17.reuse, RZ ;  /* 0x00000011960bd224 */ /* 0x082fe400078e02ff */
[-C--:B------:R-:W-:Y:S02]  /*16730*/  @!P2 IMAD R5, R148, R17.reuse, RZ ;  /* 0x000000119405a224 */ /* 0x080fe400078e02ff */
[-C--:B------:R-:W-:Y:S02]  /*16740*/  @!P1 IMAD R149, R149, R17.reuse, RZ ;  /* 0x0000001195959224 */ /* 0x080fe400078e02ff */
[----:B------:R-:W-:Y:S01]  /*16750*/  @!P3 IMAD R151, R151, R17, RZ ;  /* 0x000000119797b224 */ /* 0x000fe200078e02ff */
[----:B------:R0:W-:Y:S04]  /*16760*/  @!P0 STG.E.U8 desc[UR36][R6.64+0xf1], R145 ;  /* 0x0000f19106008986 */ /* 0x0001e8000c101124 */
[----:B------:R0:W-:Y:S04]  /*16770*/  @!P4 STG.E.U8 desc[UR36][R8.64+0xf0], R3 ;  /* 0x0000f0030800c986 */ /* 0x0001e8000c101124 */
[----:B------:R0:W-:Y:S04]  /*16780*/  @!P6 STG.E.U8 desc[UR36][R8.64+0xf1], R147 ;  /* 0x0000f1930800e986 */ /* 0x0001e8000c101124 */
[----:B------:R0:W-:Y:S04]  /*16790*/  @!P2 STG.E.U8 desc[UR36][R6.64+0xf8], R5 ;  /* 0x0000f8050600a986 */ /* 0x0001e8000c101124 */
[----:B------:R0:W-:Y:S04]  /*167a0*/  @!P1 STG.E.U8 desc[UR36][R6.64+0xf9], R149 ;  /* 0x0000f99506009986 */ /* 0x0001e8000c101124 */
[----:B------:R0:W-:Y:S04]  /*167b0*/  @!P5 STG.E.U8 desc[UR36][R8.64+0xf8], R11 ;  /* 0x0000f80b0800d986 */ /* 0x0001e8000c101124 */
[----:B------:R0:W-:Y:S02]  /*167c0*/  @!P3 STG.E.U8 desc[UR36][R8.64+0xf9], R151 ;  /* 0x0000f9970800b986 */ /* 0x0001e4000c101124 */
.L_x_548:
[----:B------:R-:W-:Y:S05]  /*167d0*/  BSYNC B0 ;  /* 0x0000000000007941 */ /* 0x000fea0003800000 */
.L_x_34:
[----:B0-----:R-:W5:Y:S04]  /*167e0*/  LDL.LU R3, [R1+0x200] ;  /* 0x0002000001037983 */ /* 0x001f680000300800 */
[----:B------:R-:W5:Y:S01]  /*167f0*/  LDL.LU R2, [R1+0x204] ;  /* 0x0002040001027983 */ /* 0x000f620000300800 */
[----:B------:R-:W-:Y:S01]  /*16800*/  ULDC UR4, c[0x0][0xc] ;  /* 0x0000030000047ab9 */ /* 0x000fe20000000800 */
[----:B------:R-:W-:Y:S01]  /*16810*/  ULDC UR5, c[0x0][0x10] ;  /* 0x0000040000057ab9 */ /* 0x000fe20000000800 */
[----:B------:R-:W5:Y:S01]  /*16820*/  LDC R5, c[0x0][0x14] ;  /* 0x00000500ff057b82 */ /* 0x000f620000000800 */
[----:B------:R-:W-:Y:S01]  /*16830*/  UIMAD.WIDE.U32 UR4, UR4, UR5, URZ ;  /* 0x00000005040472a5 */ /* 0x000fe2000f8e003f */
[----:B------:R-:W-:Y:S01]  /*16840*/  PRMT R0, RZ, 0x7610, R0 ;  /* 0x00007610ff007816 */ /* 0x000fe20000000000 */
[----:B------:R-:W-:Y:S01]  /*16850*/  UMOV UR42, 0xffffffff ;  /* 0xffffffff002a7882 */ /* 0x000fe20000000000 */
[----:B------:R-:W-:-:S03]  /*16860*/  UMOV UR43, 0xffffffff ;  /* 0xffffffff002b7882 */ /* 0x000fc60000000000 */
[----:B-----5:R-:W-:-:S04]  /*16870*/  IMAD.WIDE.U32 R2, R5, UR4, R2 ;  /* 0x0000000405027c25 */ /* 0x020fc8000f8e0002 */
[----:B------:R-:W-:Y:S01]  /*16880*/  IMAD R5, R5, UR5, RZ ;  /* 0x0000000505057c24 */ /* 0x000fe2000f8e02ff */
[----:B------:R-:W-:Y:S01]  /*16890*/  ULDC.64 UR4, c[0x0][0x650] ;  /* 0x0001940000047ab9 */ /* 0x000fe20000000a00 */
[----:B-1-3--:R-:W-:Y:S01]  /*168a0*/  IMAD.MOV.U32 R6, RZ, RZ, R2 ;  /* 0x000000ffff067224 */ /* 0x00afe200078e0002 */
[----:B------:R-:W-:Y:S02]  /*168b0*/  ISETP.GE.U32.AND P0, PT, R2, UR4, PT ;  /* 0x0000000402007c0c */ /* 0x000fe4000bf06070 */
[----:B------:R-:W-:-:S04]  /*168c0*/  IADD3 R4, R3, R5, RZ ;  /* 0x0000000503047210 */ /* 0x000fc80007ffe0ff */
[----:B------:R-:W-:Y:S01]  /*168d0*/  ISETP.GE.U32.AND.EX P0, PT, R4, UR5, PT, P0 ;  /* 0x0000000504007c0c */ /* 0x000fe2000bf06100 */
[----:B------:R0:W-:Y:S04]  /*168e0*/  STL [R1+0x200], R4 ;  /* 0x0002000401007387 */ /* 0x0001e80000100800 */
[----:B------:R0:W-:Y:S08]  /*168f0*/  STL [R1+0x204], R6 ;  /* 0x0002040601007387 */ /* 0x0001f00000100800 */
[----:B------:R-:W-:Y:S05]  /*16900*/  @P0 BRA `(.L_x_549) ;  /* 0x0000000400880947 */ /* 0x000fea0003800000 */
[----:B------:R-:W1:Y:S01]  /*16910*/  S2UR UR6, SR_CTAID.X ;  /* 0x00000000000679c3 */ /* 0x000e620000002500 */
[----:B------:R-:W-:Y:S01]  /*16920*/  ULDC.64 UR12, c[0x0][0x628] ;  /* 0x00018a00000c7ab9 */ /* 0x000fe20000000a00 */
[----:B------:R-:W-:Y:S01]  /*16930*/  ULDC UR4, c[0x0][0x150] ;  /* 0x0000540000047ab9 */ /* 0x000fe20000000800 */
[----:B------:R-:W-:Y:S01]  /*16940*/  ISETP.NE.U32.AND P0, PT, RZ, UR12, PT ;  /* 0x0000000cff007c0c */ /* 0x000fe2000bf05070 */
[----:B------:R-:W-:Y:S01]  /*16950*/  ULDC UR15, c[0x0][0x630] ;  /* 0x00018c00000f7ab9 */ /* 0x000fe20000000800 */
[----:B------:R-:W-:Y:S01]  /*16960*/  R2UR UR16, R6 ;  /* 0x00000000061072ca */ /* 0x000fe200000e0000 */
[----:B------:R-:W-:Y:S01]  /*16970*/  ULDC UR19, c[0x0][0x154] ;  /* 0x0000550000137ab9 */ /* 0x000fe20000000800 */
[----:B------:R-:W-:Y:S01]  /*16980*/  ISETP.NE.AND.EX P0, PT, RZ, UR13, PT, P0 ;  /* 0x0000000dff007c0c */ /* 0x000fe2000bf05300 */
[----:B------:R-:W3:Y:S01]  /*16990*/  S2UR UR18, SR_CTAID.Y ;  /* 0x00000000001279c3 */ /* 0x000ee20000002600 */
[----:B------:R-:W-:Y:S02]  /*169a0*/  R2UR UR17, R4 ;  /* 0x00000000041172ca */ /* 0x000fe400000e0000 */
[----:B------:R-:W-:-:S02]  /*169b0*/  R2UR UR10, R6 ;  /* 0x00000000060a72ca */ /* 0x000fc400000e0000 */
[----:B------:R-:W-:Y:S02]  /*169c0*/  R2UR UR11, R4 ;  /* 0x00000000040b72ca */ /* 0x000fe400000e0000 */
[----:B-1----:R-:W-:-:S05]  /*169d0*/  I2FP.F32.U32 R0, UR6 ;  /* 0x0000000600007c45 */ /* 0x002fca0008201000 */
[----:B------:R-:W-:-:S04]  /*169e0*/  FMUL R0, R0, UR4 ;  /* 0x0000000400007c20 */ /* 0x000fc80008400000 */
[----:B------:R1:W0:Y:S01]  /*169f0*/  F2I.U32.TRUNC.NTZ R2, R0 ;  /* 0x0000000000027305 */ /* 0x000222000020f000 */
[----:B---3--:R-:W-:Y:S05]  /*16a00*/  @!P0 BRA `(.L_x_550) ;  /* 0x0000000000308947 */ /* 0x008fea0003800000 */
        /* <DEDUP_REMOVED lines=12> */
.L_x_550:
[----:B------:R-:W-:Y:S01]  /*16ad0*/  USHF.R.U64 UR43, UR10, UR15, UR11 ;  /* 0x0000000f0a2b7299 */ /* 0x000fe2000800120b */
[----:B-1----:R-:W-:Y:S01]  /*16ae0*/  I2FP.F32.U32 R0, UR18 ;  /* 0x0000001200007c45 */ /* 0x002fe20008201000 */
[----:B------:R-:W-:Y:S02]  /*16af0*/  USHF.R.U32.HI UR4, URZ, UR15, UR11 ;  /* 0x0000000f3f047299 */ /* 0x000fe4000801160b */
[----:B------:R-:W-:Y:S02]  /*16b00*/  UIADD3 UR10, UP0, URZ, -UR43, URZ ;  /* 0x8000002b3f0a7290 */ /* 0x000fe4000ff1e03f */
[----:B------:R-:W-:Y:S01]  /*16b10*/  FMUL R0, R0, UR19 ;  /* 0x0000001300007c20 */ /* 0x000fe20008400000 */
[----:B------:R-:W-:Y:S01]  /*16b20*/  ULDC.64 UR12, c[0x0][0x620] ;  /* 0x00018800000c7ab9 */ /* 0x000fe20000000a00 */
[----:B------:R-:W-:Y:S01]  /*16b30*/  UIADD3.X UR4, URZ, ~UR4, URZ, UP0, !UPT ;  /* 0x800000043f047290 */ /* 0x000fe200087fe43f */
[----:B------:R-:W-:Y:S01]  /*16b40*/  UMOV UR8, UR16 ;  /* 0x0000001000087c82 */ /* 0x000fe20008000000 */
[----:B------:R-:W-:-:S02]  /*16b50*/  UMOV UR9, UR17 ;  /* 0x0000001100097c82 */ /* 0x000fc40008000000 */
[----:B------:R-:W-:Y:S01]  /*16b60*/  UIMAD UR4, UR4, UR12, URZ ;  /* 0x0000000c040472a4 */ /* 0x000fe2000f8e023f */
[----:B------:R-:W1:Y:S01]  /*16b70*/  F2I.U32.TRUNC.NTZ R0, R0 ;  /* 0x0000000000007305 */ /* 0x000e62000020f000 */
[----:B------:R-:W-:Y:S01]  /*16b80*/  UIMAD.WIDE.U32 UR8, UR10, UR12, UR8 ;  /* 0x0000000c0a0872a5 */ /* 0x000fe2000f8e0008 */
[----:B0-----:R-:W-:Y:S01]  /*16b90*/  R2UR UR12, R2 ;  /* 0x00000000020c72ca */ /* 0x001fe200000e0000 */
[----:B------:R-:W-:Y:S01]  /*16ba0*/  UIMAD UR10, UR10, UR13, UR4 ;  /* 0x0000000d0a0a72a4 */ /* 0x000fe2000f8e0204 */
[----:B------:R-:W-:Y:S01]  /*16bb0*/  ULDC UR11, c[0x0][0x618] ;  /* 0x00018600000b7ab9 */ /* 0x000fe20000000800 */
[----:B------:R-:W-:Y:S02]  /*16bc0*/  ULDC UR21, c[0x0][0x658] ;  /* 0x0001960000157ab9 */ /* 0x000fe40000000800 */
[----:B------:R-:W-:Y:S01]  /*16bd0*/  UIADD3 UR9, UR9, UR10, URZ ;  /* 0x0000000a09097290 */ /* 0x000fe2000fffe03f */
[----:B------:R-:W-:Y:S01]  /*16be0*/  UMOV UR15, 0xffffffff ;  /* 0xffffffff000f7882 */ /* 0x000fe20000000000 */
[----:B------:R-:W-:Y:S01]  /*16bf0*/  ULDC.64 UR4, c[0x0][0x640] ;  /* 0x0001900000047ab9 */ /* 0x000fe20000000a00 */
[----:B------:R-:W-:Y:S01]  /*16c00*/  USHF.L.U32 UR15, UR15, UR21, URZ ;  /* 0x000000150f0f7299 */ /* 0x000fe2000800063f */
[----:B------:R-:W-:Y:S01]  /*16c10*/  ISETP.NE.U32.AND P0, PT, RZ, UR4, PT ;  /* 0x00000004ff007c0c */ /* 0x000fe2000bf05070 */
[----:B------:R-:W-:-:S02]  /*16c20*/  USHF.R.U64 UR16, UR8, UR11, UR9 ;  /* 0x0000000b08107299 */ /* 0x000fc40008001209 */
[----:B------:R-:W-:Y:S01]  /*16c30*/  USHF.R.U32.HI UR8, URZ, UR11, UR9 ;  /* 0x0000000b3f087299 */ /* 0x000fe20008011609 */
[----:B-1----:R-:W-:Y:S01]  /*16c40*/  R2UR UR14, R0 ;  /* 0x00000000000e72ca */ /* 0x002fe200000e0000 */
[----:B------:R-:W-:Y:S01]  /*16c50*/  ULDC UR17, c[0x0][0x608] ;  /* 0x0001820000117ab9 */ /* 0x000fe20000000800 */
[----:B------:R-:W-:Y:S01]  /*16c60*/  ULOP3.LUT UR41, URZ, UR15, URZ, 0x33, !UPT ;  /* 0x0000000f3f297292 */ /* 0x000fe2000f8e333f */
[----:B------:R-:W-:Y:S01]  /*16c70*/  ISETP.NE.AND.EX P0, PT, RZ, UR5, PT, P0 ;  /* 0x00000005ff007c0c */ /* 0x000fe2000bf05300 */
[----:B------:R-:W-:Y:S02]  /*16c80*/  USHF.R.U64 UR15, UR16, UR17, UR8 ;  /* 0x00000011100f7299 */ /* 0x000fe40008001208 */
[----:B------:R-:W-:Y:S02]  /*16c90*/  USHF.R.U32.HI UR8, URZ, UR17, UR8 ;  /* 0x000000113f087299 */ /* 0x000fe40008011608 */
[----:B------:R-:W-:Y:S02]  /*16ca0*/  UIADD3 UR12, -UR12, URZ, URZ ;  /* 0x0000003f0c0c7290 */ /* 0x000fe4000fffe13f */
[----:B------:R-:W-:Y:S01]  /*16cb0*/  USHF.R.U64 UR17, UR15, UR21, UR8 ;  /* 0x000000150f117299 */ /* 0x000fe20008001208 */
[----:B------:R-:W-:Y:S01]  /*16cc0*/  UMOV UR19, 0x1 ;  /* 0x0000000100137882 */ /* 0x000fe20000000000 */
[----:B------:R-:W-:Y:S01]  /*16cd0*/  ULDC UR13, c[0x0][0x144] ;  /* 0x00005100000d7ab9 */ /* 0x000fe20000000800 */
[----:B------:R-:W-:Y:S01]  /*16ce0*/  ULDC UR7, c[0x0][0x600] ;  /* 0x0001800000077ab9 */ /* 0x000fe20000000800 */
[----:B------:R-:W-:-:S02]  /*16cf0*/  USHF.L.U32 UR24, UR19, UR21, URZ ;  /* 0x0000001513187299 */ /* 0x000fc4000800063f */
[----:B------:R-:W-:Y:S02]  /*16d00*/  USHF.R.U32.HI UR8, URZ, UR21, UR8 ;  /* 0x000000153f087299 */ /* 0x000fe40008011608 */
[----:B------:R-:W-:Y:S02]  /*16d10*/  UIMAD UR21, UR13, UR12, UR6 ;  /* 0x0000000c0d1572a4 */ /* 0x000fe4000f8e0206 */
[----:B------:R-:W-:Y:S02]  /*16d20*/  UIADD3 UR20, UR7, -0x1, URZ ;  /* 0xffffffff07147890 */ /* 0x000fe4000fffe03f */
[----:B------:R-:W-:Y:S01]  /*16d30*/  UIADD3 UR19, -UR14, URZ, URZ ;  /* 0x0000003f0e137290 */ /* 0x000fe2000fffe13f */
[----:B------:R-:W-:Y:S01]  /*16d40*/  ULDC UR25, c[0x0][0x148] ;  /* 0x0000520000197ab9 */ /* 0x000fe20000000800 */
[----:B------:R-:W-:Y:S01]  /*16d50*/  ULDC UR22, c[0x0][0x648] ;  /* 0x0001920000167ab9 */ /* 0x000fe20000000800 */
[----:B------:R-:W-:Y:S01]  /*16d60*/  ULDC UR23, c[0x0][0x638] ;  /* 0x00018e0000177ab9 */ /* 0x000fe20000000800 */
        /* <DEDUP_REMOVED lines=14> */
.L_x_551:
[----:B------:R-:W-:Y:S01]  /*16e50*/  UISETP.NE.AND UP0, UPT, UR46, URZ, UPT ;  /* 0x0000003f2e00728c */ /* 0x000fe2000bf05270 */
[----:B------:R-:W-:Y:S01]  /*16e60*/  MOV R0, 0x1 ;  /* 0x0000000100007802 */ /* 0x000fe20000000f00 */
[----:B------:R-:W-:Y:S02]  /*16e70*/  USHF.R.U64 UR4, UR6, UR22, UR8 ;  /* 0x0000001606047299 */ /* 0x000fe40008001208 */
[----:B------:R-:W-:Y:S02]  /*16e80*/  ULOP3.LUT UR41, UR15, UR41, URZ, 0xc0, !UPT ;  /* 0x000000290f297292 */ /* 0x000fe4000f8ec03f */
[----:B------:R-:W-:Y:S02]  /*16e90*/  UIADD3 UR5, -UR4, URZ, URZ ;  /* 0x0000003f04057290 */ /* 0x000fe4000fffe13f */
[----:B------:R-:W-:Y:S02]  /*16ea0*/  UIMAD UR41, UR24, UR4, UR41 ;  /* 0x00000004182972a4 */ /* 0x000fe4000f8e0229 */
[----:B------:R-:W-:-:S02]  /*16eb0*/  ULOP3.LUT UR16, UR16, UR20, URZ, 0xc0, !UPT ;  /* 0x0000001410107292 */ /* 0x000fc4000f8ec03f */
[----:B------:R-:W-:Y:S02]  /*16ec0*/  @UP0 UIMAD UR21, UR25, UR19, UR18 ;  /* 0x00000013191502a4 */ /* 0x000fe4000f8e0212 */
[----:B------:R-:W-:-:S03]  /*16ed0*/  UIMAD UR4, UR5, UR23, UR17 ;  /* 0x00000017050472a4 */ /* 0x000fc6000f8e0211 */
[----:B------:R-:W-:Y:S01]  /*16ee0*/  ULDC UR5, c[0x0][0x610] ;  /* 0x0001840000057ab9 */ /* 0x000fe20000000800 */
[----:B------:R-:W-:Y:S02]  /*16ef0*/  UIMAD UR4, UR4, UR7, UR16 ;  /* 0x00000007040472a4 */ /* 0x000fe4000f8e0210 */
[----:B------:R-:W-:-:S04]  /*16f00*/  UIMAD UR41, UR41, UR5, UR21 ;  /* 0x00000005292972a4 */ /* 0x000fc8000f8e0215 */
[----:B------:R-:W-:Y:S02]  /*16f10*/  USEL UR42, UR4, UR41, !UP0 ;  /* 0x00000029042a7287 */ /* 0x000fe4000c000000 */
[----:B------:R-:W-:-:S12]  /*16f20*/  USEL UR41, UR41, UR4, !UP0 ;  /* 0x0000000429297287 */ /* 0x000fd8000c000000 */
.L_x_549:
[----:B------:R-:W-:-:S13]  /*16f30*/  LOP3.LUT P0, RZ, R0, 0xff, RZ, 0xc0, !PT ;  /* 0x000000ff00ff7812 */ /* 0x000fda000780c0ff */
[----:B------:R-:W-:Y:S05]  /*16f40*/  @P0 BRA `(.L_x_552) ;  /* 0xfffffea400100947 */ /* 0x000fea000383ffff */
[----:B------:R-:W-:Y:S05]  /*16f50*/  EXIT ;  /* 0x000000000000794d */ /* 0x000fea0003800000 */
.L_x_7:
[----:B------:R-:W2:Y:S01]  /*16f60*/  LDL R5, [R1+0x204] ;  /* 0x0002040001057983 */ /* 0x000ea20000100800 */
[----:B------:R-:W-:-:S03]  /*16f70*/  ULDC.64 UR4, c[0x0][0x650] ;  /* 0x0001940000047ab9 */ /* 0x000fc60000000a00 */
[----:B------:R-:W3:Y:S01]  /*16f80*/  LDL R4, [R1+0x200] ;  /* 0x0002000001047983 */ /* 0x000ee20000100800 */
[----:B------:R-:W-:Y:S01]  /*16f90*/  PRMT R0, RZ, 0x7610, R0 ;  /* 0x00007610ff007816 */ /* 0x000fe20000000000 */
[----:B------:R-:W-:Y:S01]  /*16fa0*/  IMAD.MOV.U32 R2, RZ, RZ, -0x1 ;  /* 0xffffffffff027424 */ /* 0x000fe200078e00ff */
[----:B------:R-:W-:Y:S01]  /*16fb0*/  MOV R3, 0xffffffff ;  /* 0xffffffff00037802 */ /* 0x000fe20000000f00 */
[----:B------:R-:W-:Y:S01]  /*16fc0*/  IMAD.MOV.U32 R9, RZ, RZ, -0x1 ;  /* 0xffffffffff097424 */ /* 0x000fe200078e00ff */
[----:B--2---:R-:W-:-:S04]  /*16fd0*/  ISETP.GE.U32.AND P0, PT, R5, UR4, PT ;  /* 0x0000000405007c0c */ /* 0x004fc8000bf06070 */
[----:B---3--:R-:W-:-:S13]  /*16fe0*/  ISETP.GE.U32.AND.EX P0, PT, R4, UR5, PT, P0 ;  /* 0x0000000504007c0c */ /* 0x008fda000bf06100 */
        /* <DEDUP_REMOVED lines=21> */
.L_x_554:
[----:B------:R-:W-:Y:S01]  /*17140*/  USHF.R.U64 UR4, UR14, UR19, UR15 ;  /* 0x000000130e047299 */ /* 0x000fe2000800120f */
[----:B------:R-:W-:Y:S01]  /*17150*/  R2UR UR7, R4 ;  /* 0x00000000040772ca */ /* 0x000fe200000e0000 */
[----:B------:R-:W-:Y:S02]  /*17160*/  USHF.R.U32.HI UR5, URZ, UR19, UR15 ;  /* 0x000000133f057299 */ /* 0x000fe4000801160f */
[----:B------:R-:W-:Y:S01]  /*17170*/  UIADD3 UR13, UP0, URZ, -UR4, URZ ;  /* 0x800000043f0d7290 */ /* 0x000fe2000ff1e03f */
[----:B------:R-:W-:Y:S01]  /*17180*/  ULDC.64 UR14, c[0x0][0x620] ;  /* 0x00018800000e7ab9 */ /* 0x000fe20000000a00 */
[----:B------:R-:W-:Y:S02]  /*17190*/  UMOV UR6, UR20 ;  /* 0x0000001400067c82 */ /* 0x000fe40008000000 */
[----:B------:R-:W-:Y:S02]  /*171a0*/  UIADD3.X UR5, URZ, ~UR5, URZ, UP0, !UPT ;  /* 0x800000053f057290 */ /* 0x000fe400087fe43f */
[----:B------:R-:W-:-:S02]  /*171b0*/  UISETP.NE.AND UP1, UPT, UR46, URZ, UPT ;  /* 0x0000003f2e00728c */ /* 0x000fc4000bf25270 */
[----:B------:R-:W-:Y:S02]  /*171c0*/  UIMAD UR5, UR5, UR14, URZ ;  /* 0x0000000e050572a4 */ /* 0x000fe4000f8e023f */
[----:B------:R-:W-:Y:S02]  /*171d0*/  UIMAD.WIDE.U32 UR6, UR13, UR14, UR6 ;  /* 0x0000000e0d0672a5 */ /* 0x000fe4000f8e0006 */
[----:B------:R-:W-:Y:S01]  /*171e0*/  UIMAD UR5, UR13, UR15, UR5 ;  /* 0x0000000f0d0572a4 */ /* 0x000fe2000f8e0205 */
[----:B------:R-:W-:Y:S02]  /*171f0*/  ULDC UR14, c[0x0][0x608] ;  /* 0x00018200000e7ab9 */ /* 0x000fe40000000800 */
[----:B------:R-:W-:Y:S01]  /*17200*/  ULDC UR13, c[0x0][0x618] ;  /* 0x00018600000d7ab9 */ /* 0x000fe20000000800 */
[----:B------:R-:W-:Y:S01]  /*17210*/  UIADD3 UR5, UR7, UR5, URZ ;  /* 0x0000000507057290 */ /* 0x000fe2000fffe03f */
[----:B------:R-:W-:Y:S01]  /*17220*/  ULDC UR22, c[0x0][0x658] ;  /* 0x0001960000167ab9 */ /* 0x000fe20000000800 */
[----:B------:R-:W-:-:S02]  /*17230*/  @UP1 UIMAD UR8, UR11, UR12, UR10 ;  /* 0x0000000c0b0812a4 */ /* 0x000fc4000f8e020a */
[----:B------:R-:W-:Y:S02]  /*17240*/  USHF.R.U64 UR17, UR6, UR13, UR5 ;  /* 0x0000000d06117299 */ /* 0x000fe40008001205 */
[----:B------:R-:W-:Y:S01]  /*17250*/  USHF.R.U32.HI UR5, URZ, UR13, UR5 ;  /* 0x0000000d3f057299 */ /* 0x000fe20008011605 */
[----:B------:R-:W-:Y:S01]  /*17260*/  ULDC.64 UR6, c[0x0][0x640] ;  /* 0x0001900000067ab9 */ /* 0x000fe20000000a00 */
[----:B------:R-:W-:Y:S01]  /*17270*/  UMOV UR10, 0xffffffff ;  /* 0xffffffff000a7882 */ /* 0x000fe20000000000 */
[----:B------:R-:W-:Y:S01]  /*17280*/  ISETP.NE.U32.AND P0, PT, RZ, UR6, PT ;  /* 0x00000006ff007c0c */ /* 0x000fe2000bf05070 */
[----:B------:R-:W-:Y:S02]  /*17290*/  USHF.R.U64 UR18, UR17, UR14, UR5 ;  /* 0x0000000e11127299 */ /* 0x000fe40008001205 */
[----:B------:R-:W-:Y:S01]  /*172a0*/  USHF.R.U32.HI UR5, URZ, UR14, UR5 ;  /* 0x0000000e3f057299 */ /* 0x000fe20008011605 */
[----:B------:R-:W-:Y:S01]  /*172b0*/  ISETP.NE.AND.EX P0, PT, RZ, UR7, PT, P0 ;  /* 0x00000007ff007c0c */ /* 0x000fe2000bf05300 */
[----:B------:R-:W-:-:S02]  /*172c0*/  USHF.L.U32 UR11, UR10, UR22, URZ ;  /* 0x000000160a0b7299 */ /* 0x000fc4000800063f */
[----:B------:R-:W-:Y:S01]  /*172d0*/  USHF.R.U64 UR19, UR18, UR22, UR5 ;  /* 0x0000001612137299 */ /* 0x000fe20008001205 */
[----:B------:R-:W-:Y:S01]  /*172e0*/  ULDC UR20, c[0x0][0x600] ;  /* 0x0001800000147ab9 */ /* 0x000fe20000000800 */
[----:B------:R-:W-:Y:S02]  /*172f0*/  USHF.R.U32.HI UR10, URZ, UR22, UR5 ;  /* 0x000000163f0a7299 */ /* 0x000fe40008011605 */
[----:B------:R-:W-:Y:S02]  /*17300*/  UIADD3 UR21, UR20, -0x1, URZ ;  /* 0xffffffff14157890 */ /* 0x000fe4000fffe03f */
[----:B------:R-:W-:Y:S01]  /*17310*/  ULOP3.LUT UR26, URZ, UR11, URZ, 0x33, !UPT ;  /* 0x0000000b3f1a7292 */ /* 0x000fe2000f8e333f */
        /* <DEDUP_REMOVED lines=17> */
.L_x_555:
[----:B------:R-:W-:Y:S01]  /*17430*/  USHF.R.U64 UR6, UR5, UR23, UR10 ;  /* 0x0000001705067299 */ /* 0x000fe2000800120a */
[----:B------:R-:W-:Y:S01]  /*17440*/  MOV R0, 0x1 ;  /* 0x0000000100007802 */ /* 0x000fe20000000f00 */
[----:B------:R-:W-:Y:S01]  /*17450*/  USHF.L.U32 UR25, UR25, UR22, URZ ;  /* 0x0000001619197299 */ /* 0x000fe2000800063f */
[----:B------:R-:W-:Y:S01]  /*17460*/  IMAD.U32 R9, RZ, RZ, UR4 ;  /* 0x00000004ff097e24 */ /* 0x000fe2000f8e00ff */
[----:B------:R-:W-:Y:S02]  /*17470*/  ULOP3.LUT UR5, UR18, UR26, URZ, 0xc0, !UPT ;  /* 0x0000001a12057292 */ /* 0x000fe4000f8ec03f */
[----:B------:R-:W-:Y:S02]  /*17480*/  UIADD3 UR7, -UR6, URZ, URZ ;  /* 0x0000003f06077290 */ /* 0x000fe4000fffe13f */
[----:B------:R-:W-:Y:S02]  /*17490*/  UIMAD UR6, UR25, UR6, UR5 ;  /* 0x00000006190672a4 */ /* 0x000fe4000f8e0205 */
[----:B------:R-:W-:-:S02]  /*174a0*/  ULOP3.LUT UR17, UR17, UR21, URZ, 0xc0, !UPT ;  /* 0x0000001511117292 */ /* 0x000fc4000f8ec03f */
[----:B------:R-:W-:Y:S02]  /*174b0*/  UIMAD UR5, UR7, UR24, UR19 ;  /* 0x00000018070572a4 */ /* 0x000fe4000f8e0213 */
[----:B------:R-:W-:Y:S01]  /*174c0*/  UISETP.NE.AND UP0, UPT, UR46, URZ, UPT ;  /* 0x0000003f2e00728c */ /* 0x000fe2000bf05270 */
[----:B------:R-:W-:Y:S01]  /*174d0*/  ULDC UR7, c[0x0][0x610] ;  /* 0x0001840000077ab9 */ /* 0x000fe20000000800 */
[----:B------:R-:W-:Y:S02]  /*174e0*/  UIMAD UR5, UR5, UR20, UR17 ;  /* 0x00000014050572a4 */ /* 0x000fe4000f8e0211 */
[----:B------:R-:W-:-:S04]  /*174f0*/  UIMAD UR8, UR6, UR7, UR8 ;  /* 0x00000007060872a4 */ /* 0x000fc8000f8e0208 */
[----:B------:R-:W-:Y:S02]  /*17500*/  USEL UR6, UR5, UR8, !UP0 ;  /* 0x0000000805067287 */ /* 0x000fe4000c000000 */
[----:B------:R-:W-:-:S04]  /*17510*/  USEL UR8, UR8, UR5, !UP0 ;  /* 0x0000000508087287 */ /* 0x000fc8000c000000 */
[----:B------:R-:W-:Y:S02]  /*17520*/  MOV R3, UR6 ;  /* 0x0000000600037c02 */ /* 0x000fe40008000f00 */
[----:B------:R-:W-:-:S07]  /*17530*/  IMAD.U32 R2, RZ, RZ, UR8 ;  /* 0x00000008ff027e24 */ /* 0x000fce000f8e00ff */
.L_x_553:
[----:B------:R-:W-:-:S08]  /*17540*/  NOP ;  /* 0x0000000000007918 */ /* 0x000fd00000000000 */
[----:B0-----:R-:W0:-:S00]  /*17550*/  USETMAXREG.DEALLOC.CTAPOOL 0x18 ;  /* 0x00000018000079c8 */ /* 0x001e0000080e0500 */
[----:B------:R-:W-:-:S13]  /*17560*/  ISETP.NE.AND P0, PT, RZ, UR9, PT ;  /* 0x00000009ff007c0c */ /* 0x000fda000bf05270 */
[----:B------:R-:W-:Y:S05]  /*17570*/  @P0 EXIT ;  /* 0x000000000000094d */ /* 0x000fea0003800000 */
[----:B0-----:R-:W-:Y:S01]  /*17580*/  LOP3.LUT P0, RZ, R0, 0xff, RZ, 0xc0, !PT ;  /* 0x000000ff00ff7812 */ /* 0x001fe2000780c0ff */
[----:B------:R-:W-:Y:S01]  /*17590*/  IMAD.MOV.U32 R6, RZ, RZ, RZ ;  /* 0x000000ffff067224 */ /* 0x000fe200078e00ff */
[----:B------:R-:W-:-:S11]  /*175a0*/  MOV R0, 0x1 ;  /* 0x0000000100007802 */ /* 0x000fd60000000f00 */
[----:B------:R-:W-:Y:S05]  /*175b0*/  @!P0 BRA `(.L_x_556) ;  /* 0x0000000c00b08947 */ /* 0x000fea0003800000 */
[----:B------:R-:W0:Y:S01]  /*175c0*/  S2UR UR7, SR_CgaCtaId ;  /* 0x00000000000779c3 */ /* 0x000e220000008800 */
[----:B------:R-:W-:Y:S01]  /*175d0*/  ULDC UR4, c[0x0][0x28c] ;  /* 0x0000a30000047ab9 */ /* 0x000fe20000000800 */
[----:B------:R-:W-:Y:S01]  /*175e0*/  ULDC UR5, c[0x0][0x600] ;  /* 0x0001800000057ab9 */ /* 0x000fe20000000800 */
[----:B------:R-:W-:Y:S01]  /*175f0*/  UIADD3 UR12, UR4, 0x7f, URZ ;  /* 0x0000007f040c7890 */ /* 0x000fe2000fffe03f */
[----:B------:R-:W-:Y:S01]  /*17600*/  BSSY B0, `(.L_x_556) ;  /* 0x00000e7000007945 */ /* 0x000fe20003800000 */
[----:B------:R-:W-:Y:S01]  /*17610*/  ULDC UR9, c[0x0][0x658] ;  /* 0x0001960000097ab9 */ /* 0x000fe20000000800 */
[----:B------:R-:W-:Y:S01]  /*17620*/  UMOV UR11, 0xffffffff ;  /* 0xffffffff000b7882 */ /* 0x000fe20000000000 */
[----:B------:R-:W-:Y:S01]  /*17630*/  UMOV UR15, 0x1 ;  /* 0x00000001000f7882 */ /* 0x000fe20000000000 */
[----:B------:R-:W-:Y:S01]  /*17640*/  USHF.R.S32.HI UR14, URZ, 0x1f, UR12 ;  /* 0x0000001f3f0e7899 */ /* 0x000fe2000801140c */
[----:B------:R-:W-:Y:S01]  /*17650*/  MOV R8, 0x1 ;  /* 0x0000000100087802 */ /* 0x000fe20000000f00 */
[----:B------:R-:W-:Y:S01]  /*17660*/  ULDC UR10, c[0x0][0xc] ;  /* 0x00000300000a7ab9 */ /* 0x000fe20000000800 */
[----:B------:R-:W-:Y:S01]  /*17670*/  UIADD3 UR4, UR5, -0x1, URZ ;  /* 0xffffffff05047890 */ /* 0x000fe2000fffe03f */
[----:B------:R-:W-:Y:S01]  /*17680*/  IMAD.MOV.U32 R0, RZ, RZ, 0x1 ;  /* 0x00000001ff007424 */ /* 0x000fe200078e00ff */
[----:B------:R-:W-:Y:S01]  /*17690*/  USHF.L.U32 UR16, UR11, UR9, URZ ;  /* 0x000000090b107299 */ /* 0x000fe2000800063f */
[----:B------:R-:W-:Y:S01]  /*176a0*/  MOV R6, RZ ;  /* 0x000000ff00067202 */ /* 0x000fe20000000f00 */
[----:B------:R-:W-:Y:S01]  /*176b0*/  USHF.L.U32 UR5, UR15, UR9, URZ ;  /* 0x000000090f057299 */ /* 0x000fe2000800063f */
[----:B------:R-:W-:Y:S01]  /*176c0*/  ULDC UR11, c[0x0][0x10] ;  /* 0x00000400000b7ab9 */ /* 0x000fe20000000800 */
[----:B------:R-:W-:Y:S01]  /*176d0*/  ULEA.HI UR14, UR14, UR12, URZ, 0x7 ;  /* 0x0000000c0e0e7291 */ /* 0x000fe2000f8f383f */
[----:B------:R-:W-:Y:S01]  /*176e0*/  UMOV UR21, 0x5 ;  /* 0x0000000500157882 */ /* 0x000fe20000000000 */
[----:B------:R-:W-:-:S02]  /*176f0*/  ULOP3.LUT UR26, UR40, 0x2, URZ, 0xfc, !UPT ;  /* 0x00000002281a7892 */ /* 0x000fc4000f8efc3f */
[----:B------:R-:W-:Y:S02]  /*17700*/  USHF.R.S32.HI UR18, URZ, 0x7, UR14 ;  /* 0x000000073f127899 */ /* 0x000fe4000801140e */
[----:B0-----:R-:W-:Y:S02]  /*17710*/  ULOP3.LUT UR8, UR7, 0x1, URZ, 0xc0, !UPT ;  /* 0x0000000107087892 */ /* 0x001fe4000f8ec03f */
[----:B------:R-:W-:Y:S02]  /*17720*/  USHF.R.U32.HI UR27, URZ, 0x1, UR7 ;  /* 0x000000013f1b7899 */ /* 0x000fe40008011607 */
[----:B------:R-:W-:Y:S02]  /*17730*/  USHF.L.U32 UR13, UR7, 0x7, URZ ;  /* 0x00000007070d7899 */ /* 0x000fe4000800063f */
[----:B------:R-:W-:Y:S02]  /*17740*/  USHF.L.U32 UR6, UR7, 0xe, URZ ;  /* 0x0000000e07067899 */ /* 0x000fe4000800063f */
[----:B------:R-:W-:-:S02]  /*17750*/  ULOP3.LUT UR7, UR7, 0xfffffffe, URZ, 0xc0, !UPT ;  /* 0xfffffffe07077892 */ /* 0x000fc4000f8ec03f */
[----:B------:R-:W-:Y:S02]  /*17760*/  UISETP.GT.U32.AND UP0, UPT, UR8, 0xffff, UPT ;  /* 0x0000ffff0800788c */ /* 0x000fe4000bf04070 */
[----:B------:R-:W-:Y:S02]  /*17770*/  ULOP3.LUT UR17, UR6, 0x4000, URZ, 0xc0, !UPT ;  /* 0x0000400006117892 */ /* 0x000fe4000f8ec03f */
[----:B------:R-:W-:Y:S02]  /*17780*/  USHF.L.U32 UR19, UR15, UR7, URZ ;  /* 0x000000070f137299 */ /* 0x000fe4000800063f */
[----:B------:R-:W-:Y:S02]  /*17790*/  ULOP3.LUT UR9, UR7, 0x1, URZ, 0xfc, !UPT ;  /* 0x0000000107097892 */ /* 0x000fe4000f8efc3f */
[----:B------:R-:W-:Y:S02]  /*177a0*/  UIMAD.WIDE.U32 UR6, UR10, UR11, URZ ;  /* 0x0000000b0a0672a5 */ /* 0x000fe4000f8e003f */
[----:B------:R-:W-:Y:S01]  /*177b0*/  USEL UR8, UR8, 0xffff, !UP0 ;  /* 0x0000ffff08087887 */ /* 0x000fe2000c000000 */
[----:B------:R-:W-:Y:S01]  /*177c0*/  ULDC UR10, c[0x0][0x14] ;  /* 0x00000500000a7ab9 */ /* 0x000fe20000000800 */
[----:B------:R-:W-:-:S02]  /*177d0*/  USHF.L.U32 UR9, UR15, UR9, URZ ;  /* 0x000000090f097299 */ /* 0x000fc4000800063f */
[----:B------:R-:W-:Y:S02]  /*177e0*/  UIMAD.WIDE.U32 UR24, UR6, UR10, URZ ;  /* 0x0000000a061872a5 */ /* 0x000fe4000f8e003f */
[----:B------:R-:W-:Y:S02]  /*177f0*/  UIMAD UR20, UR7, UR10, URZ ;  /* 0x0000000a071472a4 */ /* 0x000fe4000f8e023f */
[----:B------:R-:W-:Y:S02]  /*17800*/  ULOP3.LUT UR8, UR8, 0xffff, URZ, 0xc0, !UPT ;  /* 0x0000ffff08087892 */ /* 0x000fe4000f8ec03f */
[----:B------:R-:W-:Y:S02]  /*17810*/  ULEA UR28, UR27, 0x100, 0xe ;  /* 0x000001001b1c7891 */ /* 0x000fe4000f8e703f */
[----:B------:R-:W-:Y:S02]  /*17820*/  ULOP3.LUT UR13, UR13, 0x80, URZ, 0xc0, !UPT ;  /* 0x000000800d0d7892 */ /* 0x000fe4000f8ec03f */
[----:B------:R-:W-:-:S02]  /*17830*/  ULOP3.LUT UR16, URZ, UR16, URZ, 0x33, !UPT ;  /* 0x000000103f107292 */ /* 0x000fc4000f8e333f */
[----:B------:R-:W-:Y:S02]  /*17840*/  ULOP3.LUT UR17, UR17, 0x18100, URZ, 0xfc, !UPT ;  /* 0x0001810011117892 */ /* 0x000fe4000f8efc3f */
[----:B------:R-:W-:Y:S02]  /*17850*/  ULOP3.LUT UR19, UR19, UR9, URZ, 0xfc, !UPT ;  /* 0x0000000913137292 */ /* 0x000fe4000f8efc3f */
[----:B------:R-:W-:Y:S02]  /*17860*/  UIADD3 UR20, UR25, UR20, URZ ;  /* 0x0000001419147290 */ /* 0x000fe4000fffe03f */
[----:B------:R-:W-:Y:S02]  /*17870*/  USHF.L.U32 UR21, UR21, UR8, URZ ;  /* 0x0000000815157299 */ /* 0x000fe4000800063f */
[----:B------:R-:W-:Y:S01]  /*17880*/  UIADD3 UR35, UR18, 0x1, URZ ;  /* 0x0000000112237890 */ /* 0x000fe2000fffe03f */
[----:B------:R-:W-:-:S11]  /*17890*/  ULDC.64 UR30, c[0x0][0x198] ;  /* 0x00006600001e7ab9 */ /* 0x000fd60000000a00 */
.L_x_567:
[----:B------:R-:W-:-:S03]  /*178a0*/  UMOV UR6, 0xffffffff ;  /* 0xffffffff00067882 */ /* 0x000fc60000000000 */
[----:B------:R-:W-:Y:S05]  /*178b0*/  BRA.DIV UR6, `(.L_x_557) ;  /* 0x0000000e06b87947 */ /* 0x000fea000b800000 */
[----:B------:R-:W-:-:S13]  /*178c0*/  ELECT P6, URZ, PT ;  /* 0x00000000003f782f */ /* 0x000fda00038c0000 */
.L_x_577:
[----:B------:R-:W0:Y:S01]  /*178d0*/  LDC R4, c[0x0][0x28c] ;  /* 0x0000a300ff047b82 */ /* 0x000e220000000800 */
[----:B------:R-:W-:Y:S01]  /*178e0*/  BSSY B1, `(.L_x_558) ;  /* 0x000003b000017945 */ /* 0x000fe20003800000 */
[----:B0-----:R-:W-:-:S13]  /*178f0*/  ISETP.LT.OR P6, PT, R4, 0x1, !P6 ;  /* 0x000000010400780c */ /* 0x001fda00077c1670 */
[----:B------:R-:W-:Y:S05]  /*17900*/  @P6 BRA `(.L_x_559) ;  /* 0x0000000000e06947 */ /* 0x000fea0003800000 */
[----:B------:R-:W-:Y:S01]  /*17910*/  LEA R4, R2, UR27, 0x1 ;  /* 0x0000001b02047c11 */ /* 0x000fe2000f8e08ff */
[----:B------:R-:W-:Y:S01]  /*17920*/  IMAD.U32 R14, RZ, RZ, UR35 ;  /* 0x00000023ff0e7e24 */ /* 0x000fe2000f8e00ff */
[----:B------:R-:W-:Y:S02]  /*17930*/  LEA R2, R3, UR13, 0x8 ;  /* 0x0000000d03027c11 */ /* 0x000fe4000f8e40ff */
[----:B------:R-:W-:Y:S01]  /*17940*/  MOV R12, RZ ;  /* 0x000000ff000c7202 */ /* 0x000fe20000000f00 */
[----:B------:R-:W-:Y:S01]  /*17950*/  IMAD.SHL.U32 R11, R4, 0x80, RZ ;  /* 0x00000080040b7824 */ /* 0x000fe200078e00ff */
[----:B------:R-:W-:Y:S01]  /*17960*/  MOV R3, R0 ;  /* 0x0000000000037202 */ /* 0x000fe20000000f00 */
[----:B------:R-:W-:-:S07]  /*17970*/  IMAD.MOV.U32 R4, RZ, RZ, R6 ;  /* 0x000000ffff047224 */ /* 0x000fce00078e0006 */
.L_x_562:
[----:B------:R-:W0:Y:S01]  /*17980*/  S2R R10, SR_CgaCtaId ;  /* 0x00000000000a7919 */ /* 0x000e220000008800 */
[----:B------:R-:W-:Y:S01]  /*17990*/  MOV R5, 0x400 ;  /* 0x0000040000057802 */ /* 0x000fe20000000f00 */
[----:B------:R-:W1:Y:S03]  /*179a0*/  S2R R7, SR_TID.X ;  /* 0x0000000000077919 */ /* 0x000e660000002100 */
[----:B0-----:R-:W-:Y:S02]  /*179b0*/  LEA R13, R10, R5, 0x18 ;  /* 0x000000050a0d7211 */ /* 0x001fe400078ec0ff */
[----:B------:R-:W-:Y:S02]  /*179c0*/  SHF.L.U32 R5, R3, 0x1f, RZ ;  /* 0x0000001f03057819 */ /* 0x000fe400000006ff */
[----:B------:R-:W-:Y:S02]  /*179d0*/  LEA R10, R4, R13, 0x3 ;  /* 0x0000000d040a7211 */ /* 0x000fe400078e18ff */
[----:B-1----:R-:W-:-:S02]  /*179e0*/  LOP3.LUT P1, RZ, R7, 0x7f, RZ, 0xc0, !PT ;  /* 0x0000007f07ff7812 */ /* 0x002fc4000782c0ff */
[----:B------:R-:W0:Y:S11]  /*179f0*/  SYNCS.PHASECHK.TRANS64.TRYWAIT P0, [R10+URZ+0x18], R5 ;  /* 0x000018050a0075a7 */ /* 0x000e36000800017f */
[----:B------:R-:W1:Y:S01]  /*17a00*/  @!P1 LDC R7, c[0x0][0x500] ;  /* 0x00014000ff079b82 */ /* 0x000e620000000800 */
[----:B0-----:R-:W-:Y:S05]  /*17a10*/  @!P0 BRA `(.L_x_560) ;  /* 0x0000000c00808947 */ /* 0x001fea0003800000 */
.L_x_578:
[----:B------:R-:W-:Y:S01]  /*17a20*/  UPRMT UR6, UR26, 0x9910, URZ ;  /* 0x000099101a067896 */ /* 0x000fe2000800003f */
[----:B-1----:R1:W-:Y:S03]  /*17a30*/  @!P1 SYNCS.ARRIVE.TRANS64 RZ, [R10+URZ], R7 ;  /* 0x000000070aff99a7 */ /* 0x0023e6000800003f */
[----:B------:R-:W-:-:S06]  /*17a40*/  UISETP.NE.AND UP0, UPT, UR6, 0x2, UPT ;  /* 0x000000020600788c */ /* 0x000fcc000bf05270 */
[----:B------:R-:W-:-:S13]  /*17a50*/  PLOP3.LUT P0, PT, PT, PT, UP0, 0x80, 0x0 ;  /* 0x000000000000781c */ /* 0x000fda0003f0f008 */
[----:B-1----:R-:W-:Y:S05]  /*17a60*/  @P0 BRA `(.L_x_561) ;  /* 0x0000000000040947 */ /* 0x002fea0003800000 */
[----:B------:R-:W-:Y:S01]  /*17a70*/  BPT.TRAP 0x1 ;  /* 0x000000040000795c */ /* 0x000fe20000300000 */
.L_x_561:
[----:B------:R-:W-:Y:S01]  /*17a80*/  R2UR UR11, R4 ;  /* 0x00000000040b72ca */ /* 0x000fe200000e0000 */
[----:B------:R-:W-:Y:S01]  /*17a90*/  UIADD3 UR6, UP0, UR30, 0xf0, URZ ;  /* 0x000000f01e067890 */ /* 0x000fe2000ff1e03f */
[----:B------:R-:W-:Y:S01]  /*17aa0*/  R2UR UR23, R13 ;  /* 0x000000000d1772ca */ /* 0x000fe200000e0000 */
[----:B------:R-:W-:Y:S01]  /*17ab0*/  UIADD3 UR32, UP1, UR30, 0x1f0, URZ ;  /* 0x000001f01e207890 */ /* 0x000fe2000ff3e03f */
[----:B------:R-:W-:Y:S01]  /*17ac0*/  R2UR UR29, R11 ;  /* 0x000000000b1d72ca */ /* 0x000fe200000e0000 */
[----:B------:R-:W-:Y:S01]  /*17ad0*/  UPRMT UR22, URZ, 0x5410, UR21 ;  /* 0x000054103f167896 */ /* 0x000fe20008000015 */
[----:B------:R-:W-:Y:S01]  /*17ae0*/  R2UR UR9, R10 ;  /* 0x000000000a0972ca */ /* 0x000fe200000e0000 */
[----:B------:R-:W-:Y:S01]  /*17af0*/  VIADD R4, R4, 0x1 ;  /* 0x0000000104047836 */ /* 0x000fe20000000000 */
[----:B------:R-:W-:Y:S01]  /*17b00*/  R2UR UR10, R12 ;  /* 0x000000000c0a72ca */ /* 0x000fe200000e0000 */
[----:B------:R-:W-:Y:S01]  /*17b10*/  UPRMT UR36, URZ, 0x5410, UR19 ;  /* 0x000054103f247896 */ /* 0x000fe20008000013 */
[----:B------:R-:W-:Y:S01]  /*17b20*/  R2UR UR12, R9 ;  /* 0x00000000090c72ca */ /* 0x000fe200000e0000 */
[----:B------:R-:W-:Y:S01]  /*17b30*/  UIADD3.X UR33, URZ, UR31, URZ, UP1, !UPT ;  /* 0x0000001f3f217290 */ /* 0x000fe20008ffe43f */
[----:B------:R-:W-:Y:S01]  /*17b40*/  IADD3 R14, R14, -0x1, RZ ;  /* 0xffffffff0e0e7810 */ /* 0x000fe20007ffe0ff */
[----:B------:R-:W-:Y:S01]  /*17b50*/  ULEA UR7, UR11, UR28, 0xf ;  /* 0x0000001c0b077291 */ /* 0x000fe2000f8e783f */
[----:B------:R-:W-:Y:S01]  /*17b60*/  R2UR UR34, R2 ;  /* 0x00000000022272ca */ /* 0x000fe200000e0000 */
[----:B------:R-:W-:Y:S01]  /*17b70*/  ULEA UR11, UR11, UR17, 0xf ;  /* 0x000000110b0b7291 */ /* 0x000fe2000f8e783f */
[----:B------:R-:W-:Y:S01]  /*17b80*/  ISETP.GT.AND P1, PT, R14, 0x1, PT ;  /* 0x000000010e00780c */ /* 0x000fe20003f24270 */
[----:B------:R-:W-:Y:S01]  /*17b90*/  UIADD3 UR8, UR23, UR7, URZ ;  /* 0x0000000717087290 */ /* 0x000fe2000fffe03f */
[----:B------:R-:W-:Y:S01]  /*17ba0*/  ISETP.NE.AND P0, PT, R4, 0x3, PT ;  /* 0x000000030400780c */ /* 0x000fe20003f05270 */
[----:B------:R-:W-:Y:S01]  /*17bb0*/  UIADD3.X UR7, URZ, UR31, URZ, UP0, !UPT ;  /* 0x0000001f3f077290 */ /* 0x000fe200087fe43f */
[----:B------:R-:W-:Y:S01]  /*17bc0*/  VIADD R12, R12, 0x80 ;  /* 0x000000800c0c7836 */ /* 0x000fe20000000000 */
[----:B------:R-:W-:Y:S01]  /*17bd0*/  UIADD3 UR23, UR23, UR11, URZ ;  /* 0x0000000b17177290 */ /* 0x000fe2000fffe03f */
[----:B0-----:R-:W-:Y:S01]  /*17be0*/  SEL R10, RZ, 0x1, P0 ;  /* 0x00000001ff0a7807 */ /* 0x001fe20000000000 */
[----:B------:R-:W-:Y:S01]  /*17bf0*/  UMOV UR14, 0x0 ;  /* 0x00000000000e7882 */ /* 0x000fe20000000000 */
[----:B------:R-:W-:Y:S01]  /*17c00*/  UMOV UR15, 0x10000000 ;  /* 0x10000000000f7882 */ /* 0x000fe20000000000 */
[----:B------:R-:W-:Y:S01]  /*17c10*/  UMOV UR11, UR29 ;  /* 0x0000001d000b7c82 */ /* 0x000fe20008000000 */
[----:B------:R-:W-:-:S02]  /*17c20*/  LOP3.LUT R3, R3, R10, RZ, 0x3c, !PT ;  /* 0x0000000a03037212 */ /* 0x000fc400078e3cff */
[----:B------:R0:W-:Y:S01]  /*17c30*/  UTMALDG.3D.MULTICAST [UR8], [UR6], UR22, desc[UR14] ;  /* 0x00000e08060073b4 */ /* 0x0001e20008011816 */
[----:B------:R-:W-:Y:S01]  /*17c40*/  SEL R4, R4, RZ, P0 ;  /* 0x000000ff04047207 */ /* 0x000fe20000000000 */
[----:B0-----:R-:W-:Y:S01]  /*17c50*/  UMOV UR8, UR23 ;  /* 0x0000001700087c82 */ /* 0x001fe20008000000 */
[----:B------:R-:W-:Y:S02]  /*17c60*/  UMOV UR11, UR34 ;  /* 0x00000022000b7c82 */ /* 0x000fe40008000000 */
[----:B------:R0:W-:Y:S02]  /*17c70*/  UTMALDG.3D.MULTICAST [UR8], [UR32], UR36, desc[UR14] ;  /* 0x00000e08200073b4 */ /* 0x0001e40008011824 */
[----:B0-----:R-:W-:Y:S05]  /*17c80*/  @P1 BRA `(.L_x_562) ;  /* 0xfffffffc003c1947 */ /* 0x001fea000383ffff */
.L_x_559:
[----:B------:R-:W-:Y:S05]  /*17c90*/  BSYNC B1 ;  /* 0x0000000000017941 */ /* 0x000fea0003800000 */
.L_x_558:
[----:B------:R-:W2:Y:S01]  /*17ca0*/  LDL.LU R15, [R1+0x200] ;  /* 0x00020000010f7983 */ /* 0x000ea20000300800 */
[----:B------:R-:W-:Y:S01]  /*17cb0*/  LOP3.LUT P0, RZ, R8, 0xff, RZ, 0xc0, !PT ;  /* 0x000000ff08ff7812 */ /* 0x000fe2000780c0ff */
[----:B------:R-:W-:Y:S02]  /*17cc0*/  ULDC.64 UR6, c[0x0][0x650] ;  /* 0x0001940000067ab9 */ /* 0x000fe40000000a00 */
[----:B------:R-:W3:Y:S01]  /*17cd0*/  LDL.LU R13, [R1+0x204] ;  /* 0x00020400010d7983 */ /* 0x000ee20000300800 */
[----:B------:R-:W-:Y:S01]  /*17ce0*/  IADD3 R6, R6, UR18, RZ ;  /* 0x0000001206067c10 */ /* 0x000fe2000fffe0ff */
[----:B------:R-:W-:Y:S01]  /*17cf0*/  UISETP.GE.U32.AND UP0, UPT, UR18, 0x3, UPT ;  /* 0x000000031200788c */ /* 0x000fe2000bf06070 */
[----:B------:R-:W-:Y:S01]  /*17d00*/  BSSY B1, `(.L_x_563) ;  /* 0x0000074000017945 */ /* 0x000fe20003800000 */
[----:B------:R-:W-:Y:S02]  /*17d10*/  MOV R9, 0xffffffff ;  /* 0xffffffff00097802 */ /* 0x000fe40000000f00 */
[----:B------:R-:W-:-:S02]  /*17d20*/  PRMT R4, RZ, 0x7610, R4 ;  /* 0x00007610ff047816 */ /* 0x000fc40000000004 */
[----:B------:R-:W-:Y:S02]  /*17d30*/  PLOP3.LUT P1, PT, PT, PT, UP0, 0x80, 0x0 ;  /* 0x000000000000781c */ /* 0x000fe40003f2f008 */
[----:B------:R-:W0:Y:S01]  /*17d40*/  @P0 S2R R3, SR_CgaCtaId ;  /* 0x0000000000030919 */ /* 0x000e220000008800 */
[----:B------:R-:W-:Y:S02]  /*17d50*/  @P0 MOV R2, 0x400 ;  /* 0x0000040000020802 */ /* 0x000fe40000000f00 */
[----:B------:R-:W-:Y:S02]  /*17d60*/  PRMT R8, RZ, 0x7610, R8 ;  /* 0x00007610ff087816 */ /* 0x000fe40000000008 */
[----:B0-----:R-:W-:-:S04]  /*17d70*/  @P0 LEA R2, R3, R2, 0x18 ;  /* 0x0000000203020211 */ /* 0x001fc800078ec0ff */
[----:B------:R0:W-:Y:S01]  /*17d80*/  @P0 SYNCS.ARRIVE.TRANS64.A1T0 RZ, [R2+URZ+0x48], RZ ;  /* 0x000048ff02ff09a7 */ /* 0x0001e2000810003f */
[----:B------:R-:W-:Y:S01]  /*17d90*/  ISETP.GT.U32.AND P0, PT, R6, 0x2, PT ;  /* 0x000000020600780c */ /* 0x000fe20003f04070 */
[----:B0-----:R-:W-:-:S05]  /*17da0*/  IMAD.U32 R2, RZ, RZ, UR18 ;  /* 0x00000012ff027e24 */ /* 0x001fca000f8e00ff */
[----:B------:R-:W-:Y:S01]  /*17db0*/  ISETP.LT.U32.AND P0, PT, R2, 0x3, P0 ;  /* 0x000000030200780c */ /* 0x000fe20000701070 */
[----:B------:R-:W-:Y:S01]  /*17dc0*/  IMAD.WIDE.U32 R2, R6, -0x55555555, RZ ;  /* 0xaaaaaaab06027825 */ /* 0x000fe200078e00ff */
[----:B------:R-:W-:-:S04]  /*17dd0*/  MOV R2, 0xffffffff ;  /* 0xffffffff00027802 */ /* 0x000fc80000000f00 */
[----:B------:R-:W-:Y:S02]  /*17de0*/  SHF.R.U32.HI R5, RZ, 0x1, R3 ;  /* 0x00000001ff057819 */ /* 0x000fe40000011603 */
[----:B------:R-:W-:-:S03]  /*17df0*/  SEL R3, RZ, 0x1, !P0 ;  /* 0x00000001ff037807 */ /* 0x000fc60004000000 */
[----:B------:R-:W-:Y:S01]  /*17e00*/  IMAD R6, R5, -0x3, R6 ;  /* 0xfffffffd05067824 */ /* 0x000fe200078e0206 */
[----:B------:R-:W-:Y:S01]  /*17e10*/  LOP3.LUT R0, R0, R3, RZ, 0x3c, !PT ;  /* 0x0000000300007212 */ /* 0x000fe200078e3cff */
[----:B------:R-:W-:-:S03]  /*17e20*/  IMAD.MOV.U32 R3, RZ, RZ, -0x1 ;  /* 0xffffffffff037424 */ /* 0x000fc600078e00ff */
[----:B------:R-:W-:Y:S02]  /*17e30*/  @P1 LOP3.LUT R0, R0, 0x1, R5, 0x78, !PT ;  /* 0x0000000100001812 */ /* 0x000fe400078e7805 */
[----:B---3--:R-:W-:-:S04]  /*17e40*/  IADD3 R13, P0, R13, UR24, RZ ;  /* 0x000000180d0d7c10 */ /* 0x008fc8000ff1e0ff */
[----:B--2---:R-:W-:Y:S01]  /*17e50*/  IADD3.X R15, R15, UR20, RZ, P0, !PT ;  /* 0x000000140f0f7c10 */ /* 0x004fe200087fe4ff */
[----:B------:R0:W-:Y:S01]  /*17e60*/  STL [R1+0x204], R13 ;  /* 0x0002040d01007387 */ /* 0x0001e20000100800 */
[----:B------:R-:W-:-:S03]  /*17e70*/  ISETP.GE.U32.AND P0, PT, R13, UR6, PT ;  /* 0x000000060d007c0c */ /* 0x000fc6000bf06070 */
[----:B------:R0:W-:Y:S01]  /*17e80*/  STL [R1+0x200], R15 ;  /* 0x0002000f01007387 */ /* 0x0001e20000100800 */
[----:B------:R-:W-:-:S13]  /*17e90*/  ISETP.GE.U32.AND.EX P0, PT, R15, UR7, PT, P0 ;  /* 0x000000070f007c0c */ /* 0x000fda000bf06100 */
[----:B0-----:R-:W-:Y:S05]  /*17ea0*/  @P0 BRA `(.L_x_564) ;  /* 0x0000000400640947 */ /* 0x001fea0003800000 */
[----:B------:R-:W0:Y:S01]  /*17eb0*/  S2R R7, SR_CTAID.X ;  /* 0x0000000000077919 */ /* 0x000e220000002500 */
[----:B------:R-:W-:Y:S01]  /*17ec0*/  ULDC UR6, c[0x0][0x150] ;  /* 0x0000540000067ab9 */ /* 0x000fe20000000800 */
[----:B------:R-:W1:Y:S01]  /*17ed0*/  LDC R4, c[0x0][0x144] ;  /* 0x00005100ff047b82 */ /* 0x000e620000000800 */
[----:B------:R-:W-:Y:S01]  /*17ee0*/  UISETP.NE.AND UP0, UPT, UR46, URZ, UPT ;  /* 0x0000003f2e00728c */ /* 0x000fe2000bf05270 */
[----:B------:R-:W2:Y:S01]  /*17ef0*/  S2R R5, SR_CTAID.Y ;  /* 0x0000000000057919 */ /* 0x000ea20000002600 */
[----:B------:R-:W-:-:S04]  /*17f00*/  ULDC UR9, c[0x0][0x630] ;  /* 0x00018c0000097ab9 */ /* 0x000fc80000000800 */
[----:B------:R-:W-:Y:S01]  /*17f10*/  PLOP3.LUT P0, PT, PT, PT, UP0, 0x80, 0x0 ;  /* 0x000000000000781c */ /* 0x000fe20003f0f008 */
[----:B------:R-:W3:Y:S01]  /*17f20*/  LDC R10, c[0x0][0x148] ;  /* 0x00005200ff0a7b82 */ /* 0x000ee20000000800 */
[----:B0-----:R-:W-:Y:S02]  /*17f30*/  I2FP.F32.U32 R2, R7 ;  /* 0x0000000700027245 */ /* 0x001fe40000201000 */
[----:B--2---:R-:W-:-:S03]  /*17f40*/  I2FP.F32.U32 R3, R5 ;  /* 0x0000000500037245 */ /* 0x004fc60000201000 */
[----:B------:R-:W-:Y:S01]  /*17f50*/  FMUL R2, R2, UR6 ;  /* 0x0000000602027c20 */ /* 0x000fe20008400000 */
[----:B------:R-:W-:Y:S02]  /*17f60*/  ULDC UR6, c[0x0][0x154] ;  /* 0x0000550000067ab9 */ /* 0x000fe40000000800 */
[----:B------:R-:W-:Y:S01]  /*17f70*/  FMUL R9, R3, UR6 ;  /* 0x0000000603097c20 */ /* 0x000fe20008400000 */
[----:B------:R-:W-:Y:S02]  /*17f80*/  ULDC.64 UR6, c[0x0][0x628] ;  /* 0x00018a0000067ab9 */ /* 0x000fe40000000a00 */
[----:B------:R-:W0:Y:S08]  /*17f90*/  F2I.U32.TRUNC.NTZ R2, R2 ;  /* 0x0000000200027305 */ /* 0x000e30000020f000 */
[----:B------:R-:W2:Y:S01]  /*17fa0*/  F2I.U32.TRUNC.NTZ R9, R9 ;  /* 0x0000000900097305 */ /* 0x000ea2000020f000 */
[----:B0-----:R-:W-:-:S02]  /*17fb0*/  IMAD.MOV R3, RZ, RZ, -R2 ;  /* 0x000000ffff037224 */ /* 0x001fc400078e0a02 */
[----:B------:R-:W-:Y:S02]  /*17fc0*/  IMAD.MOV.U32 R2, RZ, RZ, R13 ;  /* 0x000000ffff027224 */ /* 0x000fe400078e000d */
[----:B-1----:R-:W-:Y:S01]  /*17fd0*/  IMAD R7, R4, R3, R7 ;  /* 0x0000000304077224 */ /* 0x002fe200078e0207 */
[----:B--2---:R-:W-:-:S05]  /*17fe0*/  IADD3 R3, -R9, RZ, RZ ;  /* 0x000000ff09037210 */ /* 0x004fca0007ffe1ff */
[----:B---3--:R-:W-:Y:S01]  /*17ff0*/  @P0 IMAD R7, R10, R3, R5 ;  /* 0x000000030a070224 */ /* 0x008fe200078e0205 */
[----:B------:R-:W-:Y:S02]  /*18000*/  ISETP.NE.U32.AND P0, PT, RZ, UR6, PT ;  /* 0x00000006ff007c0c */ /* 0x000fe4000bf05070 */
[----:B------:R-:W-:Y:S02]  /*18010*/  MOV R3, R15 ;  /* 0x0000000f00037202 */ /* 0x000fe40000000f00 */
[----:B------:R-:W-:-:S13]  /*18020*/  ISETP.NE.AND.EX P0, PT, RZ, UR7, PT, P0 ;  /* 0x00000007ff007c0c */ /* 0x000fda000bf05300 */
[----:B------:R-:W-:Y:S05]  /*18030*/  @!P0 BRA `(.L_x_565) ;  /* 0x0000000000288947 */ /* 0x000fea0003800000 */
[----:B------:R-:W-:Y:S02]  /*18040*/  ULDC UR8, c[0x0][0x634] ;  /* 0x00018d0000087ab9 */ /* 0x000fe40000000800 */
[----:B------:R-:W-:-:S05]  /*18050*/  IADD3 R3, P0, R13, UR8, RZ ;  /* 0x000000080d037c10 */ /* 0x000fca000ff1e0ff */
[----:B------:R-:W-:-:S04]  /*18060*/  IMAD.X R9, RZ, RZ, R15, P0 ;  /* 0x000000ffff097224 */ /* 0x000fc800000e060f */
[----:B------:R-:W-:-:S04]  /*18070*/  IMAD.WIDE.U32 R4, R9, UR6, RZ ;  /* 0x0000000609047c25 */ /* 0x000fc8000f8e00ff */
[----:B------:R-:W-:-:S04]  /*18080*/  IMAD.WIDE.U32 R4, P0, R3, UR7, R4 ;  /* 0x0000000703047c25 */ /* 0x000fc8000f800004 */
[----:B------:R-:W-:-:S04]  /*18090*/  IMAD.WIDE.U32 R2, R3, UR6, RZ ;  /* 0x0000000603027c25 */ /* 0x000fc8000f8e00ff */
[----:B------:R-:W-:Y:S01]  /*180a0*/  IMAD.MOV.U32 R2, RZ, RZ, R5 ;  /* 0x000000ffff027224 */ /* 0x000fe200078e0005 */
[----:B------:R-:W-:Y:S02]  /*180b0*/  IADD3 RZ, P1, R3, R4, RZ ;  /* 0x0000000403ff7210 */ /* 0x000fe40007f3e0ff */
[----:B------:R-:W-:-:S03]  /*180c0*/  IADD3.X R3, RZ, RZ, RZ, P0, !PT ;  /* 0x000000ffff037210 */ /* 0x000fc600007fe4ff */
[----:B------:R-:W-:-:S08]  /*180d0*/  IMAD.WIDE.U32.X R2, R9, UR7, R2, P1 ;  /* 0x0000000709027c25 */ /* 0x000fd000088e0402 */
.L_x_565:
[--C-:B------:R-:W-:Y:S01]  /*180e0*/  SHF.R.U64 R9, R2, UR9, R3.reuse ;  /* 0x0000000902097c19 */ /* 0x100fe20008001203 */
[----:B------:R-:W-:Y:S01]  /*180f0*/  ULDC.64 UR6, c[0x0][0x620] ;  /* 0x0001880000067ab9 */ /* 0x000fe20000000a00 */
[----:B------:R-:W-:Y:S01]  /*18100*/  SHF.R.U32.HI R2, RZ, UR9, R3 ;  /* 0x00000009ff027c19 */ /* 0x000fe20008011603 */
[----:B------:R-:W-:Y:S01]  /*18110*/  ULDC.64 UR8, c[0x0][0x640] ;  /* 0x0001900000087ab9 */ /* 0x000fe20000000a00 */
[----:B------:R-:W-:Y:S02]  /*18120*/  IADD3 R11, P0, RZ, -R9, RZ ;  /* 0x80000009ff0b7210 */ /* 0x000fe40007f1e0ff */
[----:B------:R-:W-:Y:S02]  /*18130*/  MOV R3, R15 ;  /* 0x0000000f00037202 */ /* 0x000fe40000000f00 */
[----:B------:R-:W-:Y:S02]  /*18140*/  IADD3.X R2, RZ, ~R2, RZ, P0, !PT ;  /* 0x80000002ff027210 */ /* 0x000fe400007fe4ff */
[----:B------:R-:W-:-:S03]  /*18150*/  ISETP.NE.U32.AND P0, PT, RZ, UR8, PT ;  /* 0x00000008ff007c0c */ /* 0x000fc6000bf05070 */
[----:B------:R-:W-:Y:S01]  /*18160*/  IMAD R2, R2, UR6, RZ ;  /* 0x0000000602027c24 */ /* 0x000fe2000f8e02ff */
[----:B------:R-:W-:-:S03]  /*18170*/  ISETP.NE.AND.EX P0, PT, RZ, UR9, PT, P0 ;  /* 0x00000009ff007c0c */ /* 0x000fc6000bf05300 */
[----:B------:R-:W-:Y:S02]  /*18180*/  IMAD R5, R11, UR7, R2 ;  /* 0x000000070b057c24 */ /* 0x000fe4000f8e0202 */
[----:B------:R-:W-:-:S04]  /*18190*/  IMAD.MOV.U32 R2, RZ, RZ, R13 ;  /* 0x000000ffff027224 */ /* 0x000fc800078e000d */
[----:B------:R-:W-:Y:S01]  /*181a0*/  IMAD.WIDE.U32 R2, R11, UR6, R2 ;  /* 0x000000060b027c25 */ /* 0x000fe2000f8e0002 */
[----:B------:R-:W-:-:S03]  /*181b0*/  ULDC UR6, c[0x0][0x618] ;  /* 0x0001860000067ab9 */ /* 0x000fc60000000800 */
[----:B------:R-:W-:-:S05]  /*181c0*/  IMAD.IADD R3, R3, 0x1, R5 ;  /* 0x0000000103037824 */ /* 0x000fca00078e0205 */
[--C-:B------:R-:W-:Y:S02]  /*181d0*/  SHF.R.U64 R10, R2, UR6, R3.reuse ;  /* 0x00000006020a7c19 */ /* 0x100fe40008001203 */
[----:B------:R-:W-:Y:S01]  /*181e0*/  SHF.R.U32.HI R3, RZ, UR6, R3 ;  /* 0x00000006ff037c19 */ /* 0x000fe20008011603 */
[----:B------:R-:W-:-:S03]  /*181f0*/  ULDC UR6, c[0x0][0x608] ;  /* 0x0001820000067ab9 */ /* 0x000fc60000000800 */
[--C-:B------:R-:W-:Y:S02]  /*18200*/  SHF.R.U64 R12, R10, UR6, R3.reuse ;  /* 0x000000060a0c7c19 */ /* 0x100fe40008001203 */
[----:B------:R-:W-:Y:S01]  /*18210*/  SHF.R.U32.HI R3, RZ, UR6, R3 ;  /* 0x00000006ff037c19 */ /* 0x000fe20008011603 */
[----:B------:R-:W-:-:S03]  /*18220*/  ULDC UR6, c[0x0][0x658] ;  /* 0x0001960000067ab9 */ /* 0x000fc60000000800 */
[--C-:B------:R-:W-:Y:S02]  /*18230*/  SHF.R.U32.HI R13, RZ, UR6, R3.reuse ;  /* 0x00000006ff0d7c19 */ /* 0x100fe40008011603 */
[----:B------:R-:W-:-:S03]  /*18240*/  SHF.R.U64 R11, R12, UR6, R3 ;  /* 0x000000060c0b7c19 */ /* 0x000fc60008001203 */
[----:B------:R-:W-:Y:S01]  /*18250*/  IMAD.MOV.U32 R3, RZ, RZ, R13 ;  /* 0x000000ffff037224 */ /* 0x000fe200078e000d */
[----:B------:R-:W-:Y:S01]  /*18260*/  MOV R2, R11 ;  /* 0x0000000b00027202 */ /* 0x000fe20000000f00 */
[----:B------:R-:W-:Y:S06]  /*18270*/  @!P0 BRA `(.L_x_566) ;  /* 0x0000000000288947 */ /* 0x000fec0003800000 */
[----:B------:R-:W-:Y:S02]  /*18280*/  ULDC UR6, c[0x0][0x64c] ;  /* 0x0001930000067ab9 */ /* 0x000fe40000000800 */
[----:B------:R-:W-:-:S04]  /*18290*/  IADD3 R3, P0, R11, UR6, RZ ;  /* 0x000000060b037c10 */ /* 0x000fc8000ff1e0ff */
[----:B------:R-:W-:-:S05]  /*182a0*/  IADD3.X R13, RZ, R13, RZ, P0, !PT ;  /* 0x0000000dff0d7210 */ /* 0x000fca00007fe4ff */
[----:B------:R-:W-:-:S04]  /*182b0*/  IMAD.WIDE.U32 R4, R13, UR8, RZ ;  /* 0x000000080d047c25 */ /* 0x000fc8000f8e00ff */
[----:B------:R-:W-:-:S04]  /*182c0*/  IMAD.WIDE.U32 R4, P0, R3, UR9, R4 ;  /* 0x0000000903047c25 */ /* 0x000fc8000f800004 */
[----:B------:R-:W-:Y:S01]  /*182d0*/  IMAD.WIDE.U32 R2, R3, UR8, RZ ;  /* 0x0000000803027c25 */ /* 0x000fe2000f8e00ff */
[----:B------:R-:W-:-:S04]  /*182e0*/  MOV R2, R5 ;  /* 0x0000000500027202 */ /* 0x000fc80000000f00 */
[----:B------:R-:W-:Y:S01]  /*182f0*/  IADD3 RZ, P1, R3, R4, RZ ;  /* 0x0000000403ff7210 */ /* 0x000fe20007f3e0ff */
[----:B------:R-:W-:-:S04]  /*18300*/  IMAD.X R3, RZ, RZ, RZ, P0 ;  /* 0x000000ffff037224 */ /* 0x000fc800000e06ff */
[----:B------:R-:W-:-:S08]  /*18310*/  IMAD.WIDE.U32.X R2, R13, UR9, R2, P1 ;  /* 0x000000090d027c25 */ /* 0x000fd000088e0402 */
.L_x_566:
[----:B------:R-:W-:Y:S01]  /*18320*/  ULDC UR6, c[0x0][0x648] ;  /* 0x0001920000067ab9 */ /* 0x000fe20000000800 */
[----:B------:R-:W-:Y:S01]  /*18330*/  LOP3.LUT R12, R12, UR16, RZ, 0xc0, !PT ;  /* 0x000000100c0c7c12 */ /* 0x000fe2000f8ec0ff */
[----:B------:R-:W-:Y:S01]  /*18340*/  UISETP.NE.AND UP0, UPT, UR46, URZ, UPT ;  /* 0x0000003f2e00728c */ /* 0x000fe2000bf05270 */
[----:B------:R-:W-:Y:S01]  /*18350*/  SHF.R.U64 R3, R2, UR6, R3 ;  /* 0x0000000602037c19 */ /* 0x000fe20008001203 */
[----:B------:R-:W-:Y:S01]  /*18360*/  ULDC UR6, c[0x0][0x638] ;  /* 0x00018e0000067ab9 */ /* 0x000fe20000000800 */
[----:B------:R-:W-:-:S03]  /*18370*/  MOV R4, 0x1 ;  /* 0x0000000100047802 */ /* 0x000fc60000000f00 */
[----:B------:R-:W-:Y:S01]  /*18380*/  IMAD.MOV R2, RZ, RZ, -R3 ;  /* 0x000000ffff027224 */ /* 0x000fe200078e0a03 */
[----:B------:R-:W-:Y:S01]  /*18390*/  PLOP3.LUT P0, PT, PT, PT, UP0, 0x40, 0x0 ;  /* 0x000000000000781c */ /* 0x000fe20003f0e808 */
[----:B------:R-:W-:Y:S01]  /*183a0*/  IMAD R12, R3, UR5, R12 ;  /* 0x00000005030c7c24 */ /* 0x000fe2000f8e020c */
[----:B------:R-:W-:Y:S01]  /*183b0*/  PLOP3.LUT P1, PT, PT, PT, UP0, 0x40, 0x0 ;  /* 0x000000000000781c */ /* 0x000fe20003f2e808 */
[----:B------:R-:W-:Y:S01]  /*183c0*/  IMAD R11, R2, UR6, R11 ;  /* 0x00000006020b7c24 */ /* 0x000fe2000f8e020b */
[----:B------:R-:W-:Y:S01]  /*183d0*/  ULDC UR6, c[0x0][0x610] ;  /* 0x0001840000067ab9 */ /* 0x000fe20000000800 */
[----:B------:R-:W-:Y:S01]  /*183e0*/  LOP3.LUT R2, R10, UR4, RZ, 0xc0, !PT ;  /* 0x000000040a027c12 */ /* 0x000fe2000f8ec0ff */
[----:B------:R-:W-:Y:S01]  /*183f0*/  IMAD R7, R12, UR6, R7 ;  /* 0x000000060c077c24 */ /* 0x000fe2000f8e0207 */
[----:B------:R-:W-:-:S03]  /*18400*/  ULDC UR6, c[0x0][0x600] ;  /* 0x0001800000067ab9 */ /* 0x000fc60000000800 */
[----:B------:R-:W-:-:S05]  /*18410*/  IMAD R2, R11, UR6, R2 ;  /* 0x000000060b027c24 */ /* 0x000fca000f8e0202 */
[----:B------:R-:W-:Y:S02]  /*18420*/  SEL R3, R2, R7, P0 ;  /* 0x0000000702037207 */ /* 0x000fe40000000000 */
[----:B------:R-:W-:-:S07]  /*18430*/  SEL R2, R7, R2, P1 ;  /* 0x0000000207027207 */ /* 0x000fce0000800000 */
.L_x_564:
[----:B------:R-:W-:Y:S05]  /*18440*/  BSYNC B1 ;  /* 0x0000000000017941 */ /* 0x000fea0003800000 */
.L_x_563:
[----:B------:R-:W-:-:S13]  /*18450*/  LOP3.LUT P0, RZ, R4, 0xff, RZ, 0xc0, !PT ;  /* 0x000000ff04ff7812 */ /* 0x000fda000780c0ff */
[----:B------:R-:W-:Y:S05]  /*18460*/  @P0 BRA `(.L_x_567) ;  /* 0xfffffff4000c0947 */ /* 0x000fea000383ffff */
[----:B------:R-:W-:Y:S05]  /*18470*/  BSYNC B0 ;  /* 0x0000000000007941 */ /* 0x000fea0003800000 */
.L_x_556:
[----:B------:R-:W-:-:S03]  /*18480*/  UMOV UR6, 0xffffffff ;  /* 0xffffffff00067882 */ /* 0x000fc60000000000 */
[----:B------:R-:W-:Y:S05]  /*18490*/  BRA.DIV UR6, `(.L_x_568) ;  /* 0x0000000206f47947 */ /* 0x000fea000b800000 */
[----:B------:R-:W-:-:S13]  /*184a0*/  ELECT P6, URZ, PT ;  /* 0x00000000003f782f */ /* 0x000fda00038c0000 */
.L_x_581:
[----:B------:R-:W-:Y:S04]  /*184b0*/  BSSY B0, `(.L_x_569) ;  /* 0x0000023000007945 */ /* 0x000fe80003800000 */
[----:B------:R-:W-:Y:S05]  /*184c0*/  @!P6 BRA `(.L_x_570) ;  /* 0x000000000084e947 */ /* 0x000fea0003800000 */
[----:B------:R-:W-:-:S04]  /*184d0*/  ULOP3.LUT UR6, UR40, 0x2, URZ, 0xfc, !UPT ;  /* 0x0000000228067892 */ /* 0x000fc8000f8efc3f */
[----:B------:R-:W-:-:S06]  /*184e0*/  UISETP.NE.AND UP0, UPT, UR6, 0x3, UPT ;  /* 0x000000030600788c */ /* 0x000fcc000bf05270 */
[----:B------:R-:W-:-:S13]  /*184f0*/  PLOP3.LUT P0, PT, PT, PT, UP0, 0x80, 0x0 ;  /* 0x000000000000781c */ /* 0x000fda0003f0f008 */
[----:B------:R-:W-:Y:S05]  /*18500*/  @!P0 BRA `(.L_x_571) ;  /* 0x0000000000048947 */ /* 0x000fea0003800000 */
[----:B------:R-:W-:Y:S01]  /*18510*/  BPT.TRAP 0x1 ;  /* 0x000000040000795c */ /* 0x000fe20000300000 */
.L_x_571:
[----:B------:R-:W0:Y:S01]  /*18520*/  S2R R3, SR_CgaCtaId ;  /* 0x0000000000037919 */ /* 0x000e220000008800 */
[----:B------:R-:W-:-:S04]  /*18530*/  MOV R2, 0x400 ;  /* 0x0000040000027802 */ /* 0x000fc80000000f00 */
[----:B0-----:R-:W-:Y:S02]  /*18540*/  LEA R3, R3, R2, 0x18 ;  /* 0x0000000203037211 */ /* 0x001fe400078ec0ff */
[----:B------:R-:W-:-:S03]  /*18550*/  SHF.L.U32 R2, R0, 0x1f, RZ ;  /* 0x0000001f00027819 */ /* 0x000fc600000006ff */
[----:B------:R-:W-:-:S05]  /*18560*/  VIADD R3, R3, 0x18 ;  /* 0x0000001803037836 */ /* 0x000fca0000000000 */
[----:B------:R-:W-:-:S04]  /*18570*/  LEA R5, R6, R3, 0x3 ;  /* 0x0000000306057211 */ /* 0x000fc800078e18ff */
[----:B------:R-:W0:Y:S02]  /*18580*/  SYNCS.PHASECHK.TRANS64.TRYWAIT P0, [R5+URZ], R2 ;  /* 0x00000002050075a7 */ /* 0x000e24000800017f */
[----:B0-----:R-:W-:Y:S05]  /*18590*/  @!P0 BRA `(.L_x_572) ;  /* 0x0000000000d48947 */ /* 0x001fea0003800000 */
.L_x_582:
[----:B------:R-:W-:-:S05]  /*185a0*/  VIADD R6, R6, 0x1 ;  /* 0x0000000106067836 */ /* 0x000fca0000000000 */
[----:B------:R-:W-:-:S04]  /*185b0*/  ISETP.NE.AND P0, PT, R6, 0x3, PT ;  /* 0x000000030600780c */ /* 0x000fc80003f05270 */
[----:B0-----:R-:W-:Y:S02]  /*185c0*/  SEL R5, RZ, 0x1, P0 ;  /* 0x00000001ff057807 */ /* 0x001fe40000000000 */
[----:B------:R-:W-:Y:S02]  /*185d0*/  SEL R6, R6, RZ, P0 ;  /* 0x000000ff06067207 */ /* 0x000fe40000000000 */
[----:B------:R-:W-:Y:S02]  /*185e0*/  LOP3.LUT R5, R0, R5, RZ, 0x3c, !PT ;  /* 0x0000000500057212 */ /* 0x000fe400078e3cff */
[----:B------:R-:W-:Y:S02]  /*185f0*/  LEA R7, R6, R3, 0x3 ;  /* 0x0000000306077211 */ /* 0x000fe400078e18ff */
[----:B------:R-:W-:-:S04]  /*18600*/  SHF.L.U32 R0, R5, 0x1f, RZ ;  /* 0x0000001f05007819 */ /* 0x000fc800000006ff */
[----:B------:R-:W0:Y:S02]  /*18610*/  SYNCS.PHASECHK.TRANS64.TRYWAIT P0, [R7+URZ], R0 ;  /* 0x00000000070075a7 */ /* 0x000e24000800017f */
[----:B0-----:R-:W-:Y:S05]  /*18620*/  @!P0 BRA `(.L_x_573) ;  /* 0x0000000000c48947 */ /* 0x001fea0003800000 */
.L_x_583:
[----:B0-----:R-:W-:-:S05]  /*18630*/  VIADD R0, R6, 0x1 ;  /* 0x0000000106007836 */ /* 0x001fca0000000000 */
[----:B------:R-:W-:-:S04]  /*18640*/  ISETP.NE.AND P0, PT, R0, 0x3, PT ;  /* 0x000000030000780c */ /* 0x000fc80003f05270 */
[----:B------:R-:W-:Y:S02]  /*18650*/  SEL R2, RZ, 0x1, P0 ;  /* 0x00000001ff027807 */ /* 0x000fe40000000000 */
[----:B------:R-:W-:Y:S02]  /*18660*/  SEL R0, R0, RZ, P0 ;  /* 0x000000ff00007207 */ /* 0x000fe40000000000 */
[----:B------:R-:W-:Y:S02]  /*18670*/  LOP3.LUT R2, R5, R2, RZ, 0x3c, !PT ;  /* 0x0000000205027212 */ /* 0x000fe400078e3cff */
[----:B------:R-:W-:Y:S02]  /*18680*/  LEA R3, R0, R3, 0x3 ;  /* 0x0000000300037211 */ /* 0x000fe400078e18ff */
[----:B------:R-:W-:-:S07]  /*18690*/  SHF.L.U32 R0, R2, 0x1f, RZ ;  /* 0x0000001f02007819 */ /* 0x000fce00000006ff */
.L_x_574:
[----:B0-----:R0:W1:Y:S02]  /*186a0*/  SYNCS.PHASECHK.TRANS64.TRYWAIT P0, [R3+URZ], R0 ;  /* 0x00000000030075a7 */ /* 0x001064000800017f */
[----:B-1----:R-:W-:Y:S05]  /*186b0*/  @!P0 NANOSLEEP.SYNCS 0x989680 ;  /* 0x009896800000895d */ /* 0x002fea0003900000 */
[----:B------:R-:W1:Y:S02]  /*186c0*/  @!P0 SYNCS.PHASECHK.TRANS64 P0, [R3+URZ], R0 ;  /* 0x00000000030085a7 */ /* 0x000e64000800007f */
[----:B-1----:R-:W-:Y:S05]  /*186d0*/  @!P0 BRA `(.L_x_574) ;  /* 0xfffffffc00f08947 */ /* 0x002fea000383ffff */
.L_x_570:
[----:B------:R-:W-:Y:S05]  /*186e0*/  BSYNC B0 ;  /* 0x0000000000007941 */ /* 0x000fea0003800000 */
.L_x_569:
[----:B------:R-:W-:Y:S05]  /*186f0*/  EXIT ;  /* 0x000000000000794d */ /* 0x000fea0003800000 */
.L_x_21:
[----:B--2---:R2:W3:Y:S02]  /*18700*/  SYNCS.PHASECHK.TRANS64.TRYWAIT P1, [R3+URZ], R2 ;  /* 0x00000002030075a7 */ /* 0x0044e4000802017f */
[----:B---3--:R-:W-:Y:S05]  /*18710*/  @!P1 NANOSLEEP.SYNCS 0x989680 ;  /* 0x009896800000995d */ /* 0x008fea0003900000 */
[----:B------:R-:W3:Y:S02]  /*18720*/  @!P1 SYNCS.PHASECHK.TRANS64 P1, [R3+URZ], R2 ;  /* 0x00000002030095a7 */ /* 0x000ee4000802007f */
[----:B---3--:R-:W-:Y:S05]  /*18730*/  @!P1 BRA `(.L_x_21) ;  /* 0xfffffffc00f09947 */ /* 0x008fea000383ffff */
[----:B------:R-:W-:Y:S05]  /*18740*/  BRA `(.L_x_20) ;  /* 0xfffffe8c00e87947 */ /* 0x000fea000383ffff */
.L_x_26:
[----:B-1----:R1:W2:Y:S02]  /*18750*/  SYNCS.PHASECHK.TRANS64.TRYWAIT P1, [R2+URZ], R3 ;  /* 0x00000003020075a7 */ /* 0x0022a4000802017f */
[----:B--2---:R-:W-:Y:S05]  /*18760*/  @!P1 NANOSLEEP.SYNCS 0x989680 ;  /* 0x009896800000995d */ /* 0x004fea0003900000 */
[----:B------:R-:W2:Y:S02]  /*18770*/  @!P1 SYNCS.PHASECHK.TRANS64 P1, [R2+URZ], R3 ;  /* 0x00000003020095a7 */ /* 0x000ea4000802007f */
[----:B--2---:R-:W-:Y:S05]  /*18780*/  @!P1 BRA `(.L_x_26) ;  /* 0xfffffffc00f09947 */ /* 0x004fea000383ffff */
[----:B------:R-:W-:Y:S05]  /*18790*/  BRA `(.L_x_25) ;  /* 0xfffffec400787947 */ /* 0x000fea000383ffff */
.L_x_557:
[----:B------:R-:W-:Y:S01]  /*187a0*/  BSSY B1, `(.L_x_575) ;  /* 0x0000006000017945 */ /* 0x000fe20003800000 */
[----:B------:R-:W-:-:S07]  /*187b0*/  IMAD.MOV.U32 R15, RZ, RZ, -0x1 ;  /* 0xffffffffff0f7424 */ /* 0x000fce00078e00ff */
[----:B------:R-:W-:Y:S05]  /*187c0*/  WARPSYNC.COLLECTIVE R15, `(.L_x_576) ;  /* 0x000000000f0c7348 */ /* 0x000fea0003c00000 */
[----:B------:R-:W-:Y:S02]  /*187d0*/  ELECT P6, UR62, PT ;  /* 0x00000000003e782f */ /* 0x000fe400038c0000 */
[----:B------:R-:W-:Y:S01]  /*187e0*/  MOV R14, UR62 ;  /* 0x0000003e000e7c02 */ /* 0x000fe20008000f00 */
[----:B------:R-:W-:Y:S10]  /*187f0*/  ENDCOLLECTIVE ;  /* 0x000000000000791b */ /* 0x000ff40003800000 */
.L_x_576:
[----:B------:R-:W-:Y:S05]  /*18800*/  BSYNC B1 ;  /* 0x0000000000017941 */ /* 0x000fea0003800000 */
.L_x_575:
[----:B------:R-:W-:Y:S05]  /*18810*/  BRA `(.L_x_577) ;  /* 0xfffffff0002c7947 */ /* 0x000fea000383ffff */
.L_x_560:
[----:B0-----:R0:W2:Y:S02]  /*18820*/  SYNCS.PHASECHK.TRANS64.TRYWAIT P0, [R10+URZ+0x18], R5 ;  /* 0x000018050a0075a7 */ /* 0x0010a4000800017f */
[----:B--2---:R-:W-:Y:S05]  /*18830*/  @!P0 NANOSLEEP.SYNCS 0x989680 ;  /* 0x009896800000895d */ /* 0x004fea0003900000 */
[----:B------:R-:W2:Y:S02]  /*18840*/  @!P0 SYNCS.PHASECHK.TRANS64 P0, [R10+URZ+0x18], R5 ;  /* 0x000018050a0085a7 */ /* 0x000ea4000800007f */
[----:B--2---:R-:W-:Y:S05]  /*18850*/  @!P0 BRA `(.L_x_560) ;  /* 0xfffffffc00f08947 */ /* 0x004fea000383ffff */
[----:B------:R-:W-:Y:S05]  /*18860*/  BRA `(.L_x_578) ;  /* 0xfffffff0006c7947 */ /* 0x000fea000383ffff */
.L_x_568:
[----:B------:R-:W-:Y:S01]  /*18870*/  BSSY B0, `(.L_x_579) ;  /* 0x0000006000007945 */ /* 0x000fe20003800000 */
[----:B------:R-:W-:-:S07]  /*18880*/  MOV R15, 0xffffffff ;  /* 0xffffffff000f7802 */ /* 0x000fce0000000f00 */
[----:B------:R-:W-:Y:S05]  /*18890*/  WARPSYNC.COLLECTIVE R15, `(.L_x_580) ;  /* 0x000000000f0c7348 */ /* 0x000fea0003c00000 */
[----:B------:R-:W-:Y:S02]  /*188a0*/  ELECT P6, UR62, PT ;  /* 0x00000000003e782f */ /* 0x000fe400038c0000 */
[----:B------:R-:W-:Y:S01]  /*188b0*/  MOV R14, UR62 ;  /* 0x0000003e000e7c02 */ /* 0x000fe20008000f00 */
[----:B------:R-:W-:Y:S10]  /*188c0*/  ENDCOLLECTIVE ;  /* 0x000000000000791b */ /* 0x000ff40003800000 */
.L_x_580:
[----:B------:R-:W-:Y:S05]  /*188d0*/  BSYNC B0 ;  /* 0x0000000000007941 */ /* 0x000fea0003800000 */
.L_x_579:
[----:B------:R-:W-:Y:S05]  /*188e0*/  BRA `(.L_x_581) ;  /* 0xfffffff800f07947 */ /* 0x000fea000383ffff */
.L_x_572:
[----:B0-----:R0:W1:Y:S02]  /*188f0*/  SYNCS.PHASECHK.TRANS64.TRYWAIT P0, [R5+URZ], R2 ;  /* 0x00000002050075a7 */ /* 0x001064000800017f */
[----:B-1----:R-:W-:Y:S05]  /*18900*/  @!P0 NANOSLEEP.SYNCS 0x989680 ;  /* 0x009896800000895d */ /* 0x002fea0003900000 */
[----:B------:R-:W1:Y:S02]  /*18910*/  @!P0 SYNCS.PHASECHK.TRANS64 P0, [R5+URZ], R2 ;  /* 0x00000002050085a7 */ /* 0x000e64000800007f */
[----:B-1----:R-:W-:Y:S05]  /*18920*/  @!P0 BRA `(.L_x_572) ;  /* 0xfffffffc00f08947 */ /* 0x002fea000383ffff */
[----:B------:R-:W-:Y:S05]  /*18930*/  BRA `(.L_x_582) ;  /* 0xfffffffc00187947 */ /* 0x000fea000383ffff */
.L_x_573:
[----:B0-----:R0:W1:Y:S02]  /*18940*/  SYNCS.PHASECHK.TRANS64.TRYWAIT P0, [R7+URZ], R0 ;  /* 0x00000000070075a7 */ /* 0x001064000800017f */
[----:B-1----:R-:W-:Y:S05]  /*18950*/  @!P0 NANOSLEEP.SYNCS 0x989680 ;  /* 0x009896800000895d */ /* 0x002fea0003900000 */
[----:B------:R-:W1:Y:S02]  /*18960*/  @!P0 SYNCS.PHASECHK.TRANS64 P0, [R7+URZ], R0 ;  /* 0x00000000070085a7 */ /* 0x000e64000800007f */
[----:B-1----:R-:W-:Y:S05]  /*18970*/  @!P0 BRA `(.L_x_573) ;  /* 0xfffffffc00f08947 */ /* 0x002fea000383ffff */
[----:B------:R-:W-:Y:S05]  /*18980*/  BRA `(.L_x_583) ;  /* 0xfffffffc00287947 */ /* 0x000fea000383ffff */
.L_x_584:
[----:B------:R-:W-:-:S00]  /*18990*/  BRA `(.L_x_584) ;  /* 0xfffffffc00fc7947 */ /* 0x000fc0000383ffff */
[----:B------:R-:W-:-:S00]  /*189a0*/  NOP ;  /* 0x0000000000007918 */ /* 0x000fc00000000000 */
        /* <DEDUP_REMOVED lines=13> */
.L_x_585:


//--------------------- .nv.global.init           --------------------------
	.section	.nv.global.init,"aw",@progbits
.nv.global.init:
	.type		$str$22,@object
	.size		$str$22,($str$23 - $str$22)
$str$22:
        /*0000*/ 	.byte	0x6b, 0x5f, 0x74, 0x69, 0x6c, 0x65, 0x5f, 0x63, 0x6f, 0x75, 0x6e, 0x74, 0x20, 0x3e, 0x3d, 0x20
        /*0010*/ 	.byte	0x31, 0x00
	.type		$str$23,@object
	.size		$str$23,(__unnamed_1 - $str$23)
$str$23:
        /*0012*/ 	.byte	0x2f, 0x74, 0x6d, 0x70, 0x2f, 0x63, 0x75, 0x74, 0x6c, 0x61, 0x73, 0x73, 0x5f, 0x73, 0x77, 0x65
        /*0022*/ 	.byte	0x65, 0x70, 0x5f, 0x73, 0x72, 0x63, 0x2f, 0x69, 0x6e, 0x63, 0x6c, 0x75, 0x64, 0x65, 0x2f, 0x63
        /*0032*/ 	.byte	0x75, 0x74, 0x6c, 0x61, 0x73, 0x73, 0x2f, 0x67, 0x65, 0x6d, 0x6d, 0x2f, 0x63, 0x6f, 0x6c, 0x6c
        /*0042*/ 	.byte	0x65, 0x63, 0x74, 0x69, 0x76, 0x65, 0x2f, 0x73, 0x6d, 0x39, 0x30, 0x5f, 0x6d, 0x6d, 0x61, 0x5f
        /*0052*/ 	.byte	0x74, 0x6d, 0x61, 0x5f, 0x67, 0x6d, 0x6d, 0x61, 0x5f, 0x73, 0x73, 0x5f, 0x77, 0x61, 0x72, 0x70
        /*0062*/ 	.byte	0x73, 0x70, 0x65, 0x63, 0x69, 0x61, 0x6c, 0x69, 0x7a, 0x65, 0x64, 0x2e, 0x68, 0x70, 0x70, 0x00
	.type		__unnamed_1,@object
	.size		__unnamed_1,(.L_0 - __unnamed_1)
__unnamed_1:
        /* <DEDUP_REMOVED lines=174> */
        /*0b52*/ 	.byte	0x3a, 0x69, 0x64, 0x65, 0x6e, 0x74, 0x69, 0x74, 0x79, 0x5d, 0x00
.L_0:


//--------------------- .nv.shared._ZN7cutlass13device_kernelINS_4gemm6kernel13GemmUniversalIN4cute5tupleIJiiiiEEENS1_10collective13CollectiveMmaINS1_34MainloopSm90TmaGmmaWarpSpecializedILi3ENS5_IJNS4_1CILi2EEESB_NSA_ILi1EEEEEENS1_35KernelTmaWarpSpecializedCooperativeEEENS5_IJNSA_ILi256EEESG_NSA_ILi128EEEEEEaNS5_IJlSC_lEEEaSJ_NS4_8TiledMMAINS4_8MMA_AtomIJNS4_4SM904GMMA27MMA_64x256x32_S32S8S8_SS_TNEEEENS4_6LayoutINS5_IJSB_SC_SC_EEENS5_IJSC_NSA_ILi0EEESS_EEEEENS5_IJNS4_10UnderscoreESV_SV_EEEEENS4_23SM90_TMA_LOAD_MULTICASTENS4_14ComposedLayoutINS4_7SwizzleILi3ELi4ELi3EEENS4_18smem_ptr_flag_bitsILi8EEENSQ_INS5_IJNSA_ILi8EEESH_EEENS5_IJSH_SC_EEEEEEEvNS4_8identityESY_S18_vS19_EENS_8epilogue10collective6detail29Sm90TmaWarpSpecializedAdapterINS1C_15DefaultEpilogueIaSJ_SJ_NS1B_6thread17LinearCombinationIaLi1EiiLNS1G_9ScaleType4KindE0ELNS_15FloatRoundStyleE2EaEENS1_15EpilogueDefaultEEEEEvvEEEEvNT_6ParamsE --------------------------
	.section	.nv.shared._ZN7cutlass13device_kernelINS_4gemm6kernel13GemmUniversalIN4cute5tupleIJiiiiEEENS1_10collective13CollectiveMmaINS1_34MainloopSm90TmaGmmaWarpSpecializedILi3ENS5_IJNS4_1CILi2EEESB_NSA_ILi1EEEEEENS1_35KernelTmaWarpSpecializedCooperativeEEENS5_IJNSA_ILi256EEESG_NSA_ILi128EEEEEEaNS5_IJlSC_lEEEaSJ_NS4_8TiledMMAINS4_8MMA_AtomIJNS4_4SM904GMMA27MMA_64x256x32_S32S8S8_SS_TNEEEENS4_6LayoutINS5_IJSB_SC_SC_EEENS5_IJSC_NSA_ILi0EEESS_EEEEENS5_IJNS4_10UnderscoreESV_SV_EEEEENS4_23SM90_TMA_LOAD_MULTICASTENS4_14ComposedLayoutINS4_7SwizzleILi3ELi4ELi3EEENS4_18smem_ptr_flag_bitsILi8EEENSQ_INS5_IJNSA_ILi8EEESH_EEENS5_IJSH_SC_EEEEEEEvNS4_8identityESY_S18_vS19_EENS_8epilogue10collective6detail29Sm90TmaWarpSpecializedAdapterINS1C_15DefaultEpilogueIaSJ_SJ_NS1B_6thread17LinearCombinationIaLi1EiiLNS1G_9ScaleType4KindE0ELNS_15FloatRoundStyleE2EaEENS1_15EpilogueDefaultEEEEEvvEEEEvNT_6ParamsE,"aw",@nobits
	.sectionflags	@""
	.align	16
	.zero		1024


//--------------------- .nv.shared.reserved.0     --------------------------
	.section	.nv.shared.reserved.0,"aw",@nobits
	.weak		__nv_reservedSMEM_offset_0_alias
	.size		__nv_reservedSMEM_offset_0_alias, 0, 0
	.other		__nv_reservedSMEM_offset_0_alias,@"STO_CUDA_RESERVED_SHARED STV_DEFAULT"
__nv_reservedSMEM_offset_0_alias:
	.zero		0


//--------------------- .nv.global                --------------------------
	.section	.nv.global,"aw",@nobits
.nv.global:
	.type		_ZN39_INTERNAL_5e5e25d8_4_k_cu_11dc3845_62774cute1_E,@object
	.size		_ZN39_INTERNAL_5e5e25d8_4_k_cu_11dc3845_62774cute1_E,(_ZN39_INTERNAL_5e5e25d8_4_k_cu_11dc3845_62774cuda3std3__45__cpo6cbeginE - _ZN39_INTERNAL_5e5e25d8_4_k_cu_11dc3845_62774cute1_E)
_ZN39_INTERNAL_5e5e25d8_4_k_cu_11dc3845_62774cute1_E:
	.zero		1
	.type		_ZN39_INTERNAL_5e5e25d8_4_k_cu_11dc3845_62774cuda3std3__45__cpo6cbeginE,@object
	.size		_ZN39_INTERNAL_5e5e25d8_4_k_cu_11dc3845_62774cuda3std3__45__cpo6cbeginE,(_ZN39_INTERNAL_5e5e25d8_4_k_cu_11dc3845_62774cuda3std3__48in_placeE - _ZN39_INTERNAL_5e5e25d8_4_k_cu_11dc3845_62774cuda3std3__45__cpo6cbeginE)
_ZN39_INTERNAL_5e5e25d8_4_k_cu_11dc3845_62774cuda3std3__45__cpo6cbeginE:
	.zero		1
	.type		_ZN39_INTERNAL_5e5e25d8_4_k_cu_11dc3845_62774cuda3std3__48in_placeE,@object
	.size		_ZN39_INTERNAL_5e5e25d8_4_k_cu_11dc3845_62774cuda3std3__48in_placeE,(_ZN39_INTERNAL_5e5e25d8_4_k_cu_11dc3845_62774cuda3std6ranges3__45__cpo9iter_moveE - _ZN39_INTERNAL_5e5e25d8_4_k_cu_11dc3845_62774cuda3std3__48in_placeE)
_ZN39_INTERNAL_5e5e25d8_4_k_cu_11dc3845_62774cuda3std3__48in_placeE:
	.zero		1
	.type		_ZN39_INTERNAL_5e5e25d8_4_k_cu_11dc3845_62774cuda3std6ranges3__45__cpo9iter_moveE,@object
	.size		_ZN39_INTERNAL_5e5e25d8_4_k_cu_11dc3845_62774cuda3std6ranges3__45__cpo9iter_moveE,(_ZN39_INTERNAL_5e5e25d8_4_k_cu_11dc3845_62774cuda3std3__45__cpo5beginE - _ZN39_INTERNAL_5e5e25d8_4_k_cu_11dc3845_62774cuda3std6ranges3__45__cpo9iter_moveE)
_ZN39_INTERNAL_5e5e25d8_4_k_cu_11dc3845_62774cuda3std6ranges3__45__cpo9iter_moveE:
	.zero		1
	.type		_ZN39_INTERNAL_5e5e25d8_4_k_cu_11dc3845_62774cuda3std3__45__cpo5beginE,@object
	.size		_ZN39_INTERNAL_5e5e25d8_4_k_cu_11dc3845_62774cuda3std3__45__cpo5beginE,(_ZN39_INTERNAL_5e5e25d8_4_k_cu_11dc3845_62774cuda3std3__441_GLOBAL__N__5e5e25d8_4_k_cu_11dc3845_62776ignoreE - _ZN39_INTERNAL_5e5e25d8_4_k_cu_11dc3845_62774cuda3std3__45__cpo5beginE)
_ZN39_INTERNAL_5e5e25d8_4_k_cu_11dc3845_62774cuda3std3__45__cpo5beginE:
	.zero		1
	.type		_ZN39_INTERNAL_5e5e25d8_4_k_cu_11dc3845_62774cuda3std3__441_GLOBAL__N__5e5e25d8_4_k_cu_11dc3845_62776ignoreE,@object
	.size		_ZN39_INTERNAL_5e5e25d8_4_k_cu_11dc3845_62774cuda3std3__441_GLOBAL__N__5e5e25d8_4_k_cu_11dc3845_62776ignoreE,(_ZN39_INTERNAL_5e5e25d8_4_k_cu_11dc3845_62774cute7productE - _ZN39_INTERNAL_5e5e25d8_4_k_cu_11dc3845_62774cuda3std3__441_GLOBAL__N__5e5e25d8_4_k_cu_11dc3845_62776ignoreE)
_ZN39_INTERNAL_5e5e25d8_4_k_cu_11dc3845_62774cuda3std3__441_GLOBAL__N__5e5e25d8_4_k_cu_11dc3845_62776ignoreE:
	.zero		1
	.type		_ZN39_INTERNAL_5e5e25d8_4_k_cu_11dc3845_62774cute7productE,@object
	.size		_ZN39_INTERNAL_5e5e25d8_4_k_cu_11dc3845_62774cute7productE,(_ZN39_INTERNAL_5e5e25d8_4_k_cu_11dc3845_62774cuda3std3__45__cpo3endE - _ZN39_INTERNAL_5e5e25d8_4_k_cu_11dc3845_62774cute7productE)
_ZN39_INTERNAL_5e5e25d8_4_k_cu_11dc3845_62774cute7productE:
	.zero		1
	.type		_ZN39_INTERNAL_5e5e25d8_4_k_cu_11dc3845_62774cuda3std3__45__cpo3endE,@object
	.size		_ZN39_INTERNAL_5e5e25d8_4_k_cu_11dc3845_62774cuda3std3__45__cpo3endE,(_ZN39_INTERNAL_5e5e25d8_4_k_cu_11dc3845_62774cuda3std3__419piecewise_constructE - _ZN39_INTERNAL_5e5e25d8_4_k_cu_11dc3845_62774cuda3std3__45__cpo3endE)
_ZN39_INTERNAL_5e5e25d8_4_k_cu_11dc3845_62774cuda3std3__45__cpo3endE:
	.zero		1
	.type		_ZN39_INTERNAL_5e5e25d8_4_k_cu_11dc3845_62774cuda3std3__419piecewise_constructE,@object
	.size		_ZN39_INTERNAL_5e5e25d8_4_k_cu_11dc3845_62774cuda3std3__419piecewise_constructE,(_ZN39_INTERNAL_5e5e25d8_4_k_cu_11dc3845_62774cuda3std3__45__cpo4cendE - _ZN39_INTERNAL_5e5e25d8_4_k_cu_11dc3845_62774cuda3std3__419piecewise_constructE)
_ZN39_INTERNAL_5e5e25d8_4_k_cu_11dc3845_62774cuda3std3__419piecewise_constructE:
	.zero		1
	.type		_ZN39_INTERNAL_5e5e25d8_4_k_cu_11dc3845_62774cuda3std3__45__cpo4cendE,@object
	.size		_ZN39_INTERNAL_5e5e25d8_4_k_cu_11dc3845_62774cuda3std3__45__cpo4cendE,(_ZN39_INTERNAL_5e5e25d8_4_k_cu_11dc3845_62774cuda3std6ranges3__45__cpo4swapE - _ZN39_INTERNAL_5e5e25d8_4_k_cu_11dc3845_62774cuda3std3__45__cpo4cendE)
_ZN39_INTERNAL_5e5e25d8_4_k_cu_11dc3845_62774cuda3std3__45__cpo4cendE:
	.zero		1
	.type		_ZN39_INTERNAL_5e5e25d8_4_k_cu_11dc3845_62774cuda3std6ranges3__45__cpo4swapE,@object
	.size		_ZN39_INTERNAL_5e5e25d8_4_k_cu_11dc3845_62774cuda3std6ranges3__45__cpo4swapE,(.L_8 - _ZN39_INTERNAL_5e5e25d8_4_k_cu_11dc3845_62774cuda3std6ranges3__45__cpo4swapE)
_ZN39_INTERNAL_5e5e25d8_4_k_cu_11dc3845_62774cuda3std6ranges3__45__cpo4swapE:
	.zero		1
.L_8:


//--------------------- .nv.constant0._ZN7cutlass13device_kernelINS_4gemm6kernel13GemmUniversalIN4cute5tupleIJiiiiEEENS1_10collective13CollectiveMmaINS1_34MainloopSm90TmaGmmaWarpSpecializedILi3ENS5_IJNS4_1CILi2EEESB_NSA_ILi1EEEEEENS1_35KernelTmaWarpSpecializedCooperativeEEENS5_IJNSA_ILi256EEESG_NSA_ILi128EEEEEEaNS5_IJlSC_lEEEaSJ_NS4_8TiledMMAINS4_8MMA_AtomIJNS4_4SM904GMMA27MMA_64x256x32_S32S8S8_SS_TNEEEENS4_6LayoutINS5_IJSB_SC_SC_EEENS5_IJSC_NSA_ILi0EEESS_EEEEENS5_IJNS4_10UnderscoreESV_SV_EEEEENS4_23SM90_TMA_LOAD_MULTICASTENS4_14ComposedLayoutINS4_7SwizzleILi3ELi4ELi3EEENS4_18smem_ptr_flag_bitsILi8EEENSQ_INS5_IJNSA_ILi8EEESH_EEENS5_IJSH_SC_EEEEEEEvNS4_8identityESY_S18_vS19_EENS_8epilogue10collective6detail29Sm90TmaWarpSpecializedAdapterINS1C_15DefaultEpilogueIaSJ_SJ_NS1B_6thread17LinearCombinationIaLi1EiiLNS1G_9ScaleType4KindE0ELNS_15FloatRoundStyleE2EaEENS1_15EpilogueDefaultEEEEEvvEEEEvNT_6ParamsE --------------------------
	.section	.nv.constant0._ZN7cutlass13device_kernelINS_4gemm6kernel13GemmUniversalIN4cute5tupleIJiiiiEEENS1_10collective13CollectiveMmaINS1_34MainloopSm90TmaGmmaWarpSpecializedILi3ENS5_IJNS4_1CILi2EEESB_NSA_ILi1EEEEEENS1_35KernelTmaWarpSpecializedCooperativeEEENS5_IJNSA_ILi256EEESG_NSA_ILi128EEEEEEaNS5_IJlSC_lEEEaSJ_NS4_8TiledMMAINS4_8MMA_AtomIJNS4_4SM904GMMA27MMA_64x256x32_S32S8S8_SS_TNEEEENS4_6LayoutINS5_IJSB_SC_SC_EEENS5_IJSC_NSA_ILi0EEESS_EEEEENS5_IJNS4_10UnderscoreESV_SV_EEEEENS4_23SM90_TMA_LOAD_MULTICASTENS4_14ComposedLayoutINS4_7SwizzleILi3ELi4ELi3EEENS4_18smem_ptr_flag_bitsILi8EEENSQ_INS5_IJNSA_ILi8EEESH_EEENS5_IJSH_SC_EEEEEEEvNS4_8identityESY_S18_vS19_EENS_8epilogue10collective6detail29Sm90TmaWarpSpecializedAdapterINS1C_15DefaultEpilogueIaSJ_SJ_NS1B_6thread17LinearCombinationIaLi1EiiLNS1G_9ScaleType4KindE0ELNS_15FloatRoundStyleE2EaEENS1_15EpilogueDefaultEEEEEvvEEEEvNT_6ParamsE,"a",@progbits
	.sectionflags	@""
	.align	4
.nv.constant0._ZN7cutlass13device_kernelINS_4gemm6kernel13GemmUniversalIN4cute5tupleIJiiiiEEENS1_10collective13CollectiveMmaINS1_34MainloopSm90TmaGmmaWarpSpecializedILi3ENS5_IJNS4_1CILi2EEESB_NSA_ILi1EEEEEENS1_35KernelTmaWarpSpecializedCooperativeEEENS5_IJNSA_ILi256EEESG_NSA_ILi128EEEEEEaNS5_IJlSC_lEEEaSJ_NS4_8TiledMMAINS4_8MMA_AtomIJNS4_4SM904GMMA27MMA_64x256x32_S32S8S8_SS_TNEEEENS4_6LayoutINS5_IJSB_SC_SC_EEENS5_IJSC_NSA_ILi0EEESS_EEEEENS5_IJNS4_10UnderscoreESV_SV_EEEEENS4_23SM90_TMA_LOAD_MULTICASTENS4_14ComposedLayoutINS4_7SwizzleILi3ELi4ELi3EEENS4_18smem_ptr_flag_bitsILi8EEENSQ_INS5_IJNSA_ILi8EEESH_EEENS5_IJSH_SC_EEEEEEEvNS4_8identityESY_S18_vS19_EENS_8epilogue10collective6detail29Sm90TmaWarpSpecializedAdapterINS1C_15DefaultEpilogueIaSJ_SJ_NS1B_6thread17LinearCombinationIaLi1EiiLNS1G_9ScaleType4KindE0ELNS_15FloatRoundStyleE2EaEENS1_15EpilogueDefaultEEEEEvvEEEEvNT_6ParamsE:
	.zero		1664


//--------------------- SYMBOLS --------------------------

	.type		.nv.reservedSmem.offset0,@object
	.size		.nv.reservedSmem.offset0,0x4
	.type		__assertfail,@function
